	.target	sm_90a

	.elftype	@"ET_EXEC"


//--------------------- .note.nv.tkinfo           --------------------------
	.section	.note.nv.tkinfo,"",@"SHT_NOTE"
	.sectionflags	@"SHF_NOTE_NV_TKINFO"
	.tkinfo
        /*0018*/ 	.word	0x00000002
        /*0030*/ 	.string	""
        /*0030*/ 	.string	"ptxas"
        /*0030*/ 	.string	"Cuda compilation tools, release 13.0, V13.0.88"
        /*0030*/ 	.string	"Build cuda_13.0.r13.0/compiler.36424714_0"
        /*0030*/ 	.string	"-arch sm_90a -m 64 "



//--------------------- .note.nv.cuinfo           --------------------------
	.section	.note.nv.cuinfo,"",@"SHT_NOTE"
	.sectionflags	@"SHF_NOTE_NV_CUINFO"
        /*0018*/ 	.short	0x0002
        /*001a*/ 	.short	0x005a
        /*001c*/ 	.short	0x0082
	.zero		2


//--------------------- .nv.info                  --------------------------
	.section	.nv.info,"",@"SHT_CUDA_INFO"
	.align	4


	//----- nvinfo : EIATTR_REGCOUNT
	.align		4
        /*0000*/ 	.byte	0x04, 0x2f
        /*0002*/ 	.short	(.L_15 - .L_14)
	.align		4
.L_14:
        /*0004*/ 	.word	index@(_ZN7cutlass13device_kernelINS_4gemm6kernel13GemmUniversalIN4cute5tupleIJiiiiEEENS1_10collective13CollectiveMmaINS1_34MainloopSm90TmaGmmaWarpSpecializedILi2ENS5_IJNS4_1CILi1EEENSA_ILi4EEESB_EEENS1_32KernelTmaWarpSpecializedPingpongEEENS5_IJNSA_ILi64EEENSA_ILi128EEESH_EEENS_10tfloat32_tENS5_IJlSB_lEEESJ_SK_NS4_8TiledMMAINS4_8MMA_AtomIJNS4_4SM904GMMA30MMA_64x128x8_F32TF32TF32_SS_TNILNSO_7ScaleInE1ELSQ_1EEEEEENS4_6LayoutINS5_IJSB_SB_SB_EEENS5_IJNSA_ILi0EEESV_SV_EEEEENS5_IJNS4_10UnderscoreESY_SY_EEEEENS4_23SM90_TMA_LOAD_MULTICASTENS4_14ComposedLayoutINS4_7SwizzleILi3ELi4ELi3EEENS4_18smem_ptr_flag_bitsILi32EEENST_INS5_IJNSA_ILi8EEENSA_ILi32EEEEEENS5_IJS18_SB_EEEEEEEvNS4_8identityENS4_13SM90_TMA_LOADES1C_vS1D_EENS_8epilogue10collective6detail29Sm90TmaWarpSpecializedAdapterINS1H_15DefaultEpilogueISJ_SK_SK_NS1G_6thread17LinearCombinationISJ_Li1EffLNS1L_9ScaleType4KindE0ELNS_15FloatRoundStyleE2ESJ_EENS1_15EpilogueDefaultEEEEEvvEEEEvNT_6ParamsE)
        /*0008*/ 	.word	0x000000a8


	//----- nvinfo : EIATTR_FRAME_SIZE
	.align		4
.L_15:
        /*000c*/ 	.byte	0x04, 0x11
        /*000e*/ 	.short	(.L_17 - .L_16)
	.align		4
.L_16:
        /*0010*/ 	.word	index@(_ZN7cutlass13device_kernelINS_4gemm6kernel13GemmUniversalIN4cute5tupleIJiiiiEEENS1_10collective13CollectiveMmaINS1_34MainloopSm90TmaGmmaWarpSpecializedILi2ENS5_IJNS4_1CILi1EEENSA_ILi4EEESB_EEENS1_32KernelTmaWarpSpecializedPingpongEEENS5_IJNSA_ILi64EEENSA_ILi128EEESH_EEENS_10tfloat32_tENS5_IJlSB_lEEESJ_SK_NS4_8TiledMMAINS4_8MMA_AtomIJNS4_4SM904GMMA30MMA_64x128x8_F32TF32TF32_SS_TNILNSO_7ScaleInE1ELSQ_1EEEEEENS4_6LayoutINS5_IJSB_SB_SB_EEENS5_IJNSA_ILi0EEESV_SV_EEEEENS5_IJNS4_10UnderscoreESY_SY_EEEEENS4_23SM90_TMA_LOAD_MULTICASTENS4_14ComposedLayoutINS4_7SwizzleILi3ELi4ELi3EEENS4_18smem_ptr_flag_bitsILi32EEENST_INS5_IJNSA_ILi8EEENSA_ILi32EEEEEENS5_IJS18_SB_EEEEEEEvNS4_8identityENS4_13SM90_TMA_LOADES1C_vS1D_EENS_8epilogue10collective6detail29Sm90TmaWarpSpecializedAdapterINS1H_15DefaultEpilogueISJ_SK_SK_NS1G_6thread17LinearCombinationISJ_Li1EffLNS1L_9ScaleType4KindE0ELNS_15FloatRoundStyleE2ESJ_EENS1_15EpilogueDefaultEEEEEvvEEEEvNT_6ParamsE)
        /*0014*/ 	.word	0x00000000


	//----- nvinfo : EIATTR_MIN_STACK_SIZE
	.align		4
.L_17:
        /*0018*/ 	.byte	0x04, 0x12
        /*001a*/ 	.short	(.L_19 - .L_18)
	.align		4
.L_18:
        /*001c*/ 	.word	index@(_ZN7cutlass13device_kernelINS_4gemm6kernel13GemmUniversalIN4cute5tupleIJiiiiEEENS1_10collective13CollectiveMmaINS1_34MainloopSm90TmaGmmaWarpSpecializedILi2ENS5_IJNS4_1CILi1EEENSA_ILi4EEESB_EEENS1_32KernelTmaWarpSpecializedPingpongEEENS5_IJNSA_ILi64EEENSA_ILi128EEESH_EEENS_10tfloat32_tENS5_IJlSB_lEEESJ_SK_NS4_8TiledMMAINS4_8MMA_AtomIJNS4_4SM904GMMA30MMA_64x128x8_F32TF32TF32_SS_TNILNSO_7ScaleInE1ELSQ_1EEEEEENS4_6LayoutINS5_IJSB_SB_SB_EEENS5_IJNSA_ILi0EEESV_SV_EEEEENS5_IJNS4_10UnderscoreESY_SY_EEEEENS4_23SM90_TMA_LOAD_MULTICASTENS4_14ComposedLayoutINS4_7SwizzleILi3ELi4ELi3EEENS4_18smem_ptr_flag_bitsILi32EEENST_INS5_IJNSA_ILi8EEENSA_ILi32EEEEEENS5_IJS18_SB_EEEEEEEvNS4_8identityENS4_13SM90_TMA_LOADES1C_vS1D_EENS_8epilogue10collective6detail29Sm90TmaWarpSpecializedAdapterINS1H_15DefaultEpilogueISJ_SK_SK_NS1G_6thread17LinearCombinationISJ_Li1EffLNS1L_9ScaleType4KindE0ELNS_15FloatRoundStyleE2ESJ_EENS1_15EpilogueDefaultEEEEEvvEEEEvNT_6ParamsE)
        /*0020*/ 	.word	0x00000000
.L_19:


//--------------------- .nv.compat                --------------------------
	.section	.nv.compat,"",@"SHT_CUDA_COMPAT_INFO"
	.align	4
        /*0000*/ 	.byte	0x02, 0x09, 0x01, 0x00, 0x02, 0x02, 0x04, 0x00, 0x02, 0x05, 0x05, 0x00, 0x03, 0x07, 0x01, 0x01
        /*0010*/ 	.byte	0x02, 0x03, 0x01, 0x00, 0x02, 0x06, 0x01, 0x00, 0x04, 0x0b, 0x08, 0x00, 0x00, 0x00, 0x00, 0x00
        /*0020*/ 	.byte	0x00, 0x00, 0x00, 0x00


//--------------------- .nv.info._ZN7cutlass13device_kernelINS_4gemm6kernel13GemmUniversalIN4cute5tupleIJiiiiEEENS1_10collective13CollectiveMmaINS1_34MainloopSm90TmaGmmaWarpSpecializedILi2ENS5_IJNS4_1CILi1EEENSA_ILi4EEESB_EEENS1_32KernelTmaWarpSpecializedPingpongEEENS5_IJNSA_ILi64EEENSA_ILi128EEESH_EEENS_10tfloat32_tENS5_IJlSB_lEEESJ_SK_NS4_8TiledMMAINS4_8MMA_AtomIJNS4_4SM904GMMA30MMA_64x128x8_F32TF32TF32_SS_TNILNSO_7ScaleInE1ELSQ_1EEEEEENS4_6LayoutINS5_IJSB_SB_SB_EEENS5_IJNSA_ILi0EEESV_SV_EEEEENS5_IJNS4_10UnderscoreESY_SY_EEEEENS4_23SM90_TMA_LOAD_MULTICASTENS4_14ComposedLayoutINS4_7SwizzleILi3ELi4ELi3EEENS4_18smem_ptr_flag_bitsILi32EEENST_INS5_IJNSA_ILi8EEENSA_ILi32EEEEEENS5_IJS18_SB_EEEEEEEvNS4_8identityENS4_13SM90_TMA_LOADES1C_vS1D_EENS_8epilogue10collective6detail29Sm90TmaWarpSpecializedAdapterINS1H_15DefaultEpilogueISJ_SK_SK_NS1G_6thread17LinearCombinationISJ_Li1EffLNS1L_9ScaleType4KindE0ELNS_15FloatRoundStyleE2ESJ_EENS1_15EpilogueDefaultEEEEEvvEEEEvNT_6ParamsE --------------------------
	.section	.nv.info._ZN7cutlass13device_kernelINS_4gemm6kernel13GemmUniversalIN4cute5tupleIJiiiiEEENS1_10collective13CollectiveMmaINS1_34MainloopSm90TmaGmmaWarpSpecializedILi2ENS5_IJNS4_1CILi1EEENSA_ILi4EEESB_EEENS1_32KernelTmaWarpSpecializedPingpongEEENS5_IJNSA_ILi64EEENSA_ILi128EEESH_EEENS_10tfloat32_tENS5_IJlSB_lEEESJ_SK_NS4_8TiledMMAINS4_8MMA_AtomIJNS4_4SM904GMMA30MMA_64x128x8_F32TF32TF32_SS_TNILNSO_7ScaleInE1ELSQ_1EEEEEENS4_6LayoutINS5_IJSB_SB_SB_EEENS5_IJNSA_ILi0EEESV_SV_EEEEENS5_IJNS4_10UnderscoreESY_SY_EEEEENS4_23SM90_TMA_LOAD_MULTICASTENS4_14ComposedLayoutINS4_7SwizzleILi3ELi4ELi3EEENS4_18smem_ptr_flag_bitsILi32EEENST_INS5_IJNSA_ILi8EEENSA_ILi32EEEEEENS5_IJS18_SB_EEEEEEEvNS4_8identityENS4_13SM90_TMA_LOADES1C_vS1D_EENS_8epilogue10collective6detail29Sm90TmaWarpSpecializedAdapterINS1H_15DefaultEpilogueISJ_SK_SK_NS1G_6thread17LinearCombinationISJ_Li1EffLNS1L_9ScaleType4KindE0ELNS_15FloatRoundStyleE2ESJ_EENS1_15EpilogueDefaultEEEEEvvEEEEvNT_6ParamsE,"",@"SHT_CUDA_INFO"
	.sectionflags	@""
	.align	4


	//----- nvinfo : EIATTR_CUDA_API_VERSION
	.align		4
        /*0000*/ 	.byte	0x04, 0x37
        /*0002*/ 	.short	(.L_21 - .L_20)
.L_20:
        /*0004*/ 	.word	0x00000082


	//----- nvinfo : EIATTR_KPARAM_INFO
	.align		4
.L_21:
        /*0008*/ 	.byte	0x04, 0x17
        /*000a*/ 	.short	(.L_23 - .L_22)
.L_22:
        /*000c*/ 	.word	0x00000000
        /*0010*/ 	.short	0x0000
        /*0012*/ 	.short	0x0070
        /*0014*/ 	.byte	0x00, 0xf0, 0x01, 0x10


	//----- nvinfo : EIATTR_SPARSE_MMA_MASK
	.align		4
.L_23:
        /*0018*/ 	.byte	0x03, 0x50
        /*001a*/ 	.short	0x0000


	//----- nvinfo : EIATTR_MAXREG_COUNT
	.align		4
        /*001c*/ 	.byte	0x03, 0x1b
        /*001e*/ 	.short	0x00a8


	//----- nvinfo : EIATTR_NUM_BARRIERS
	.align		4
        /*0020*/ 	.byte	0x02, 0x4c
        /*0022*/ 	.byte	0x01
	.zero		1


	//----- nvinfo : EIATTR_EXTERNS
	.align		4
        /*0024*/ 	.byte	0x04, 0x0f
        /*0026*/ 	.short	(.L_25 - .L_24)


	//   ....[0]....
	.align		4
.L_24:
        /*0028*/ 	.word	index@(__assertfail)


	//----- nvinfo : EIATTR_MERCURY_ISA_VERSION
	.align		4
.L_25:
        /*002c*/ 	.byte	0x03, 0x5f
        /*002e*/ 	.short	0x0101


	//----- nvinfo : EIATTR_INT_WARP_WIDE_INSTR_OFFSETS
	.align		4
        /*0030*/ 	.byte	0x04, 0x31
        /*0032*/ 	.short	(.L_27 - .L_26)


	//   ....[0]....
.L_26:
        /*0034*/ 	.word	0x00000550


	//   ....[1]....
        /*0038*/ 	.word	0x00000590


	//   ....[2]....
        /*003c*/ 	.word	0x00000620


	//   ....[3]....
        /*0040*/ 	.word	0x00000650


	//   ....[4]....
        /*0044*/ 	.word	0x00000690


	//   ....[5]....
        /*0048*/ 	.word	0x000006a0


	//   ....[6]....
        /*004c*/ 	.word	0x00000760


	//   ....[7]....
        /*0050*/ 	.word	0x000007c0


	//   ....[8]....
        /*0054*/ 	.word	0x00002c00


	//----- nvinfo : EIATTR_COOP_GROUP_MASK_REGIDS
	.align		4
.L_27:
        /*0058*/ 	.byte	0x04, 0x29
        /*005a*/ 	.short	(.L_29 - .L_28)


	//   ....[0]....
.L_28:
        /*005c*/ 	.word	0xffffffff


	//   ....[1]....
        /*0060*/ 	.word	0xffffffff


	//   ....[2]....
        /*0064*/ 	.word	0xffffffff


	//   ....[3]....
        /*0068*/ 	.word	0xffffffff


	//   ....[4]....
        /*006c*/ 	.word	0xffffffff


	//   ....[5]....
        /*0070*/ 	.word	0xffffffff


	//   ....[6]....
        /*0074*/ 	.word	0xffffffff


	//----- nvinfo : EIATTR_COOP_GROUP_INSTR_OFFSETS
	.align		4
.L_29:
        /*0078*/ 	.byte	0x04, 0x28
        /*007a*/ 	.short	(.L_31 - .L_30)


	//   ....[0]....
.L_30:
        /*007c*/ 	.word	0x00000060


	//   ....[1]....
        /*0080*/ 	.word	0x00000080


	//   ....[2]....
        /*0084*/ 	.word	0x00000180


	//   ....[3]....
        /*0088*/ 	.word	0x00000370


	//   ....[4]....
        /*008c*/ 	.word	0x000003b0


	//   ....[5]....
        /*0090*/ 	.word	0x000004a0


	//   ....[6]....
        /*0094*/ 	.word	0x000008d0


	//----- nvinfo : EIATTR_REG_RECONFIG
	.align		4
.L_31:
        /*0098*/ 	.byte	0x01, 0x54
	.zero		2


	//----- nvinfo : EIATTR_SYSCALL_OFFSETS
	.align		4
        /*009c*/ 	.byte	0x04, 0x46
        /*009e*/ 	.short	(.L_33 - .L_32)


	//   ....[0]....
.L_32:
        /*00a0*/ 	.word	0x00001910


	//----- nvinfo : EIATTR_MBARRIER_INSTR_OFFSETS
	.align		4
.L_33:
        /*00a4*/ 	.byte	0x04, 0x39
        /*00a6*/ 	.short	(.L_35 - .L_34)


	//   ....[0]....
.L_34:
        /*00a8*/ 	.word	0x00000320
        /*00ac*/ 	.word	0x000000ff
        /*00b0*/ 	.word	0x00000000
        /*00b4*/ 	.short	0x0100
        /*00b6*/ 	.byte	0x07
	.zero		1


	//   ....[1]....
        /*00b8*/ 	.word	0x00000330
        /*00bc*/ 	.word	0x000000ff
        /*00c0*/ 	.word	0x00000010
        /*00c4*/ 	.short	0x0100
        /*00c6*/ 	.byte	0x07
	.zero		1


	//   ....[2]....
        /*00c8*/ 	.word	0x00000340
        /*00cc*/ 	.word	0x000000ff
        /*00d0*/ 	.word	0x00000008
        /*00d4*/ 	.short	0x0100
        /*00d6*/ 	.byte	0x07
	.zero		1


	//   ....[3]....
        /*00d8*/ 	.word	0x00000350
        /*00dc*/ 	.word	0x000000ff
        /*00e0*/ 	.word	0x00000018
        /*00e4*/ 	.short	0x0100
        /*00e6*/ 	.byte	0x07
	.zero		1


	//   ....[4]....
        /*00e8*/ 	.word	0x000007a0
        /*00ec*/ 	.word	0x000000ff
        /*00f0*/ 	.word	0x00000050
        /*00f4*/ 	.short	0x0100
        /*00f6*/ 	.byte	0x0d
	.zero		1


	//   ....[5]....
        /*00f8*/ 	.word	0x000007e0
        /*00fc*/ 	.word	0x000000ff
        /*0100*/ 	.word	0x00000058
        /*0104*/ 	.short	0x0100
        /*0106*/ 	.byte	0x0d
	.zero		1


	//   ....[6]....
        /*0108*/ 	.word	0x00000810
        /*010c*/ 	.word	0x000000ff
        /*0110*/ 	.word	0x00000030
        /*0114*/ 	.short	0x0100
        /*0116*/ 	.byte	0x10
	.zero		1


	//   ....[7]....
        /*0118*/ 	.word	0x00000860
        /*011c*/ 	.word	0x000000ff
        /*0120*/ 	.word	0x00000038
        /*0124*/ 	.short	0x0100
        /*0126*/ 	.byte	0x10
	.zero		1


	//   ....[8]....
        /*0128*/ 	.word	0x00000870
        /*012c*/ 	.word	0x000000ff
        /*0130*/ 	.word	0x00000040
        /*0134*/ 	.short	0x0100
        /*0136*/ 	.byte	0x10
	.zero		1


	//   ....[9]....
        /*0138*/ 	.word	0x00000880
        /*013c*/ 	.word	0x000000ff
        /*0140*/ 	.word	0x00000048
        /*0144*/ 	.short	0x0100
        /*0146*/ 	.byte	0x10
	.zero		1


	//   ....[10]....
        /*0148*/ 	.word	0x000017d0
        /*014c*/ 	.word	0x00000060
        /*0150*/ 	.word	0xfffffff8
        /*0154*/ 	.short	0x010a
        /*0156*/ 	.byte	0x3f
	.zero		1


	//   ....[11]....
        /*0158*/ 	.word	0x000019a0
        /*015c*/ 	.word	0x00000003
        /*0160*/ 	.word	0x00000000
        /*0164*/ 	.short	0x010a
        /*0166*/ 	.byte	0x3f
	.zero		1


	//   ....[12]....
        /*0168*/ 	.word	0x00001a00
        /*016c*/ 	.word	0x00000003
        /*0170*/ 	.word	0x00000000
        /*0174*/ 	.short	0x010a
        /*0176*/ 	.byte	0x3f
	.zero		1


	//   ....[13]....
        /*0178*/ 	.word	0x000022a0
        /*017c*/ 	.word	0x000000ff
        /*0180*/ 	.word	0x00000000
        /*0184*/ 	.short	0x010a
        /*0186*/ 	.byte	0x04
	.zero		1


	//   ....[14]....
        /*0188*/ 	.word	0x000022e0
        /*018c*/ 	.word	0x000000ff
        /*0190*/ 	.word	0x00000000
        /*0194*/ 	.short	0x010a
        /*0196*/ 	.byte	0x04
	.zero		1


	//   ....[15]....
        /*0198*/ 	.word	0x00002a90
        /*019c*/ 	.word	0x00000005
        /*01a0*/ 	.word	0x00000000
        /*01a4*/ 	.short	0x0101
        /*01a6*/ 	.byte	0x3f
	.zero		1


	//   ....[16]....
        /*01a8*/ 	.word	0x00002b90
        /*01ac*/ 	.word	0x00000065
        /*01b0*/ 	.word	0x00000000
        /*01b4*/ 	.short	0x0101
        /*01b6*/ 	.byte	0x32
	.zero		1


	//   ....[17]....
        /*01b8*/ 	.word	0x00002c80
        /*01bc*/ 	.word	0x00000003
        /*01c0*/ 	.word	0x00000000
        /*01c4*/ 	.short	0x0101
        /*01c6*/ 	.byte	0x3f
	.zero		1


	//   ....[18]....
        /*01c8*/ 	.word	0x00002ce0
        /*01cc*/ 	.word	0x00000060
        /*01d0*/ 	.word	0x00000008
        /*01d4*/ 	.short	0x010a
        /*01d6*/ 	.byte	0x3f
	.zero		1


	//   ....[19]....
        /*01d8*/ 	.word	0x00006dc0
        /*01dc*/ 	.word	0x00000061
        /*01e0*/ 	.word	0x00000000
        /*01e4*/ 	.short	0x0101
        /*01e6*/ 	.byte	0x32
	.zero		1


	//   ....[20]....
        /*01e8*/ 	.word	0x00007810
        /*01ec*/ 	.word	0x0000000c
        /*01f0*/ 	.word	0x00000010
        /*01f4*/ 	.short	0x010a
        /*01f6*/ 	.byte	0x3f
	.zero		1


	//   ....[21]....
        /*01f8*/ 	.word	0x00007e70
        /*01fc*/ 	.word	0x00000004
        /*0200*/ 	.word	0x00000058
        /*0204*/ 	.short	0x0101
        /*0206*/ 	.byte	0x3f
	.zero		1


	//   ....[22]....
        /*0208*/ 	.word	0x00008580
        /*020c*/ 	.word	0x00000007
        /*0210*/ 	.word	0x00000000
        /*0214*/ 	.short	0x010a
        /*0216*/ 	.byte	0x3f
	.zero		1


	//   ....[23]....
        /*0218*/ 	.word	0x00008600
        /*021c*/ 	.word	0x00000003
        /*0220*/ 	.word	0x00000000
        /*0224*/ 	.short	0x010a
        /*0226*/ 	.byte	0x3f
	.zero		1


	//   ....[24]....
        /*0228*/ 	.word	0x00008660
        /*022c*/ 	.word	0x00000060
        /*0230*/ 	.word	0xfffffff8
        /*0234*/ 	.short	0x010a
        /*0236*/ 	.byte	0x3f
	.zero		1


	//   ....[25]....
        /*0238*/ 	.word	0x000086b0
        /*023c*/ 	.word	0x00000003
        /*0240*/ 	.word	0x00000000
        /*0244*/ 	.short	0x010a
        /*0246*/ 	.byte	0x3f
	.zero		1


	//   ....[26]....
        /*0248*/ 	.word	0x00008710
        /*024c*/ 	.word	0x00000005
        /*0250*/ 	.word	0x00000000
        /*0254*/ 	.short	0x010a
        /*0256*/ 	.byte	0x3f
	.zero		1


	//   ....[27]....
        /*0258*/ 	.word	0x00008760
        /*025c*/ 	.word	0x00000060
        /*0260*/ 	.word	0x00000008
        /*0264*/ 	.short	0x010a
        /*0266*/ 	.byte	0x3f
	.zero		1


	//   ....[28]....
        /*0268*/ 	.word	0x00008830
        /*026c*/ 	.word	0x0000000c
        /*0270*/ 	.word	0x00000010
        /*0274*/ 	.short	0x010a
        /*0276*/ 	.byte	0x3f
	.zero		1


	//   ....[29]....
        /*0278*/ 	.word	0x00008900
        /*027c*/ 	.word	0x00000007
        /*0280*/ 	.word	0x00000000
        /*0284*/ 	.short	0x010a
        /*0286*/ 	.byte	0x3f
	.zero		1


	//----- nvinfo : EIATTR_NUM_MBARRIERS
	.align		4
.L_35:
        /*0288*/ 	.byte	0x03, 0x38
        /*028a*/ 	.short	0x000a


	//----- nvinfo : EIATTR_EXIT_INSTR_OFFSETS
	.align		4
        /*028c*/ 	.byte	0x04, 0x1c
        /*028e*/ 	.short	(.L_37 - .L_36)


	//   ....[0]....
.L_36:
        /*0290*/ 	.word	0x000013e0


	//   ....[1]....
        /*0294*/ 	.word	0x00001440


	//   ....[2]....
        /*0298*/ 	.word	0x00007500


	//   ....[3]....
        /*029c*/ 	.word	0x00007530


	//   ....[4]....
        /*02a0*/ 	.word	0x00008650


	//----- nvinfo : EIATTR_MAX_THREADS
	.align		4
.L_37:
        /*02a4*/ 	.byte	0x04, 0x05
        /*02a6*/ 	.short	(.L_39 - .L_38)
.L_38:
        /*02a8*/ 	.word	0x00000180
        /*02ac*/ 	.word	0x00000001
        /*02b0*/ 	.word	0x00000001


	//----- nvinfo : EIATTR_CRS_STACK_SIZE
	.align		4
.L_39:
        /*02b4*/ 	.byte	0x04, 0x1e
        /*02b6*/ 	.short	(.L_41 - .L_40)
.L_40:
        /*02b8*/ 	.word	0x00000000


	//----- nvinfo : EIATTR_CBANK_PARAM_SIZE
	.align		4
.L_41:
        /*02bc*/ 	.byte	0x03, 0x19
        /*02be*/ 	.short	0x0470


	//----- nvinfo : EIATTR_PARAM_CBANK
	.align		4
        /*02c0*/ 	.byte	0x04, 0x0a
        /*02c2*/ 	.short	(.L_43 - .L_42)
	.align		4
.L_42:
        /*02c4*/ 	.word	index@(.nv.constant0._ZN7cutlass13device_kernelINS_4gemm6kernel13GemmUniversalIN4cute5tupleIJiiiiEEENS1_10collective13CollectiveMmaINS1_34MainloopSm90TmaGmmaWarpSpecializedILi2ENS5_IJNS4_1CILi1EEENSA_ILi4EEESB_EEENS1_32KernelTmaWarpSpecializedPingpongEEENS5_IJNSA_ILi64EEENSA_ILi128EEESH_EEENS_10tfloat32_tENS5_IJlSB_lEEESJ_SK_NS4_8TiledMMAINS4_8MMA_AtomIJNS4_4SM904GMMA30MMA_64x128x8_F32TF32TF32_SS_TNILNSO_7ScaleInE1ELSQ_1EEEEEENS4_6LayoutINS5_IJSB_SB_SB_EEENS5_IJNSA_ILi0EEESV_SV_EEEEENS5_IJNS4_10UnderscoreESY_SY_EEEEENS4_23SM90_TMA_LOAD_MULTICASTENS4_14ComposedLayoutINS4_7SwizzleILi3ELi4ELi3EEENS4_18smem_ptr_flag_bitsILi32EEENST_INS5_IJNSA_ILi8EEENSA_ILi32EEEEEENS5_IJS18_SB_EEEEEEEvNS4_8identityENS4_13SM90_TMA_LOADES1C_vS1D_EENS_8epilogue10collective6detail29Sm90TmaWarpSpecializedAdapterINS1H_15DefaultEpilogueISJ_SK_SK_NS1G_6thread17LinearCombinationISJ_Li1EffLNS1L_9ScaleType4KindE0ELNS_15FloatRoundStyleE2ESJ_EENS1_15EpilogueDefaultEEEEEvvEEEEvNT_6ParamsE)
        /*02c8*/ 	.short	0x0210
        /*02ca*/ 	.short	0x0470


	//----- nvinfo : EIATTR_SW_WAR
	.align		4
.L_43:
        /*02cc*/ 	.byte	0x04, 0x36
        /*02ce*/ 	.short	(.L_45 - .L_44)
.L_44:
        /*02d0*/ 	.word	0x00000008
.L_45:


//--------------------- .nv.callgraph             --------------------------
	.section	.nv.callgraph,"",@"SHT_CUDA_CALLGRAPH"
	.align	4
	.sectionentsize	8
	.align		4
        /*0000*/ 	.word	0x00000000
	.align		4
        /*0004*/ 	.word	0xffffffff
	.align		4
        /*0008*/ 	.word	index@(_ZN7cutlass13device_kernelINS_4gemm6kernel13GemmUniversalIN4cute5tupleIJiiiiEEENS1_10collective13CollectiveMmaINS1_34MainloopSm90TmaGmmaWarpSpecializedILi2ENS5_IJNS4_1CILi1EEENSA_ILi4EEESB_EEENS1_32KernelTmaWarpSpecializedPingpongEEENS5_IJNSA_ILi64EEENSA_ILi128EEESH_EEENS_10tfloat32_tENS5_IJlSB_lEEESJ_SK_NS4_8TiledMMAINS4_8MMA_AtomIJNS4_4SM904GMMA30MMA_64x128x8_F32TF32TF32_SS_TNILNSO_7ScaleInE1ELSQ_1EEEEEENS4_6LayoutINS5_IJSB_SB_SB_EEENS5_IJNSA_ILi0EEESV_SV_EEEEENS5_IJNS4_10UnderscoreESY_SY_EEEEENS4_23SM90_TMA_LOAD_MULTICASTENS4_14ComposedLayoutINS4_7SwizzleILi3ELi4ELi3EEENS4_18smem_ptr_flag_bitsILi32EEENST_INS5_IJNSA_ILi8EEENSA_ILi32EEEEEENS5_IJS18_SB_EEEEEEEvNS4_8identityENS4_13SM90_TMA_LOADES1C_vS1D_EENS_8epilogue10collective6detail29Sm90TmaWarpSpecializedAdapterINS1H_15DefaultEpilogueISJ_SK_SK_NS1G_6thread17LinearCombinationISJ_Li1EffLNS1L_9ScaleType4KindE0ELNS_15FloatRoundStyleE2ESJ_EENS1_15EpilogueDefaultEEEEEvvEEEEvNT_6ParamsE)
	.align		4
        /*000c*/ 	.word	index@(__assertfail)
	.align		4
        /*0010*/ 	.word	0x00000000
	.align		4
        /*0014*/ 	.word	0xfffffffe
	.align		4
        /*0018*/ 	.word	0x00000000
	.align		4
        /*001c*/ 	.word	0xfffffffd
	.align		4
        /*0020*/ 	.word	0x00000000
	.align		4
        /*0024*/ 	.word	0xfffffffc


//--------------------- .nv.constant4             --------------------------
	.section	.nv.constant4,"a",@progbits
	.align	8
	.align		8
.nv.constant4:
        /*0000*/ 	.dword	__assertfail
	.align		8
        /*0008*/ 	.dword	__unnamed_1
	.align		8
        /*0010*/ 	.dword	_ZN40_INTERNAL_6957ab18_4_k_cu_5378c538_196024cuda3std3__45__cpo5beginE
	.align		8
        /*0018*/ 	.dword	_ZN40_INTERNAL_6957ab18_4_k_cu_5378c538_196024cuda3std3__45__cpo3endE
	.align		8
        /*0020*/ 	.dword	_ZN40_INTERNAL_6957ab18_4_k_cu_5378c538_196024cuda3std3__45__cpo6cbeginE
	.align		8
        /*0028*/ 	.dword	_ZN40_INTERNAL_6957ab18_4_k_cu_5378c538_196024cuda3std3__45__cpo4cendE
	.align		8
        /*0030*/ 	.dword	_ZN40_INTERNAL_6957ab18_4_k_cu_5378c538_196024cuda3std3__442_GLOBAL__N__6957ab18_4_k_cu_5378c538_196026ignoreE
	.align		8
        /*0038*/ 	.dword	_ZN40_INTERNAL_6957ab18_4_k_cu_5378c538_196024cuda3std3__419piecewise_constructE
	.align		8
        /*0040*/ 	.dword	_ZN40_INTERNAL_6957ab18_4_k_cu_5378c538_196024cuda3std3__48in_placeE
	.align		8
        /*0048*/ 	.dword	_ZN40_INTERNAL_6957ab18_4_k_cu_5378c538_196024cuda3std6ranges3__45__cpo4swapE
	.align		8
        /*0050*/ 	.dword	_ZN40_INTERNAL_6957ab18_4_k_cu_5378c538_196024cuda3std6ranges3__45__cpo9iter_moveE
	.align		8
        /*0058*/ 	.dword	_ZN40_INTERNAL_6957ab18_4_k_cu_5378c538_196024cute7productE
	.align		8
        /*0060*/ 	.dword	_ZN40_INTERNAL_6957ab18_4_k_cu_5378c538_196024cute1_E
	.align		8
        /*0068*/ 	.dword	$str$22
	.align		8
        /*0070*/ 	.dword	$str$23


//--------------------- .text._ZN7cutlass13device_kernelINS_4gemm6kernel13GemmUniversalIN4cute5tupleIJiiiiEEENS1_10collective13CollectiveMmaINS1_34MainloopSm90TmaGmmaWarpSpecializedILi2ENS5_IJNS4_1CILi1EEENSA_ILi4EEESB_EEENS1_32KernelTmaWarpSpecializedPingpongEEENS5_IJNSA_ILi64EEENSA_ILi128EEESH_EEENS_10tfloat32_tENS5_IJlSB_lEEESJ_SK_NS4_8TiledMMAINS4_8MMA_AtomIJNS4_4SM904GMMA30MMA_64x128x8_F32TF32TF32_SS_TNILNSO_7ScaleInE1ELSQ_1EEEEEENS4_6LayoutINS5_IJSB_SB_SB_EEENS5_IJNSA_ILi0EEESV_SV_EEEEENS5_IJNS4_10UnderscoreESY_SY_EEEEENS4_23SM90_TMA_LOAD_MULTICASTENS4_14ComposedLayoutINS4_7SwizzleILi3ELi4ELi3EEENS4_18smem_ptr_flag_bitsILi32EEENST_INS5_IJNSA_ILi8EEENSA_ILi32EEEEEENS5_IJS18_SB_EEEEEEEvNS4_8identityENS4_13SM90_TMA_LOADES1C_vS1D_EENS_8epilogue10collective6detail29Sm90TmaWarpSpecializedAdapterINS1H_15DefaultEpilogueISJ_SK_SK_NS1G_6thread17LinearCombinationISJ_Li1EffLNS1L_9ScaleType4KindE0ELNS_15FloatRoundStyleE2ESJ_EENS1_15EpilogueDefaultEEEEEvvEEEEvNT_6ParamsE --------------------------
	.section	.text._ZN7cutlass13device_kernelINS_4gemm6kernel13GemmUniversalIN4cute5tupleIJiiiiEEENS1_10collective13CollectiveMmaINS1_34MainloopSm90TmaGmmaWarpSpecializedILi2ENS5_IJNS4_1CILi1EEENSA_ILi4EEESB_EEENS1_32KernelTmaWarpSpecializedPingpongEEENS5_IJNSA_ILi64EEENSA_ILi128EEESH_EEENS_10tfloat32_tENS5_IJlSB_lEEESJ_SK_NS4_8TiledMMAINS4_8MMA_AtomIJNS4_4SM904GMMA30MMA_64x128x8_F32TF32TF32_SS_TNILNSO_7ScaleInE1ELSQ_1EEEEEENS4_6LayoutINS5_IJSB_SB_SB_EEENS5_IJNSA_ILi0EEESV_SV_EEEEENS5_IJNS4_10UnderscoreESY_SY_EEEEENS4_23SM90_TMA_LOAD_MULTICASTENS4_14ComposedLayoutINS4_7SwizzleILi3ELi4ELi3EEENS4_18smem_ptr_flag_bitsILi32EEENST_INS5_IJNSA_ILi8EEENSA_ILi32EEEEEENS5_IJS18_SB_EEEEEEEvNS4_8identityENS4_13SM90_TMA_LOADES1C_vS1D_EENS_8epilogue10collective6detail29Sm90TmaWarpSpecializedAdapterINS1H_15DefaultEpilogueISJ_SK_SK_NS1G_6thread17LinearCombinationISJ_Li1EffLNS1L_9ScaleType4KindE0ELNS_15FloatRoundStyleE2ESJ_EENS1_15EpilogueDefaultEEEEEvvEEEEvNT_6ParamsE,"ax",@progbits
	.align	128
.text._ZN7cutlass13device_kernelINS_4gemm6kernel13GemmUniversalIN4cute5tupleIJiiiiEEENS1_10collective13CollectiveMmaINS1_34MainloopSm90TmaGmmaWarpSpecializedILi2ENS5_IJNS4_1CILi1EEENSA_ILi4EEESB_EEENS1_32KernelTmaWarpSpecializedPingpongEEENS5_IJNSA_ILi64EEENSA_ILi128EEESH_EEENS_10tfloat32_tENS5_IJlSB_lEEESJ_SK_NS4_8TiledMMAINS4_8MMA_AtomIJNS4_4SM904GMMA30MMA_64x128x8_F32TF32TF32_SS_TNILNSO_7ScaleInE1ELSQ_1EEEEEENS4_6LayoutINS5_IJSB_SB_SB_EEENS5_IJNSA_ILi0EEESV_SV_EEEEENS5_IJNS4_10UnderscoreESY_SY_EEEEENS4_23SM90_TMA_LOAD_MULTICASTENS4_14ComposedLayoutINS4_7SwizzleILi3ELi4ELi3EEENS4_18smem_ptr_flag_bitsILi32EEENST_INS5_IJNSA_ILi8EEENSA_ILi32EEEEEENS5_IJS18_SB_EEEEEEEvNS4_8identityENS4_13SM90_TMA_LOADES1C_vS1D_EENS_8epilogue10collective6detail29Sm90TmaWarpSpecializedAdapterINS1H_15DefaultEpilogueISJ_SK_SK_NS1G_6thread17LinearCombinationISJ_Li1EffLNS1L_9ScaleType4KindE0ELNS_15FloatRoundStyleE2ESJ_EENS1_15EpilogueDefaultEEEEEvvEEEEvNT_6ParamsE:
        .type           _ZN7cutlass13device_kernelINS_4gemm6kernel13GemmUniversalIN4cute5tupleIJiiiiEEENS1_10collective13CollectiveMmaINS1_34MainloopSm90TmaGmmaWarpSpecializedILi2ENS5_IJNS4_1CILi1EEENSA_ILi4EEESB_EEENS1_32KernelTmaWarpSpecializedPingpongEEENS5_IJNSA_ILi64EEENSA_ILi128EEESH_EEENS_10tfloat32_tENS5_IJlSB_lEEESJ_SK_NS4_8TiledMMAINS4_8MMA_AtomIJNS4_4SM904GMMA30MMA_64x128x8_F32TF32TF32_SS_TNILNSO_7ScaleInE1ELSQ_1EEEEEENS4_6LayoutINS5_IJSB_SB_SB_EEENS5_IJNSA_ILi0EEESV_SV_EEEEENS5_IJNS4_10UnderscoreESY_SY_EEEEENS4_23SM90_TMA_LOAD_MULTICASTENS4_14ComposedLayoutINS4_7SwizzleILi3ELi4ELi3EEENS4_18smem_ptr_flag_bitsILi32EEENST_INS5_IJNSA_ILi8EEENSA_ILi32EEEEEENS5_IJS18_SB_EEEEEEEvNS4_8identityENS4_13SM90_TMA_LOADES1C_vS1D_EENS_8epilogue10collective6detail29Sm90TmaWarpSpecializedAdapterINS1H_15DefaultEpilogueISJ_SK_SK_NS1G_6thread17LinearCombinationISJ_Li1EffLNS1L_9ScaleType4KindE0ELNS_15FloatRoundStyleE2ESJ_EENS1_15EpilogueDefaultEEEEEvvEEEEvNT_6ParamsE,@function
        .size           _ZN7cutlass13device_kernelINS_4gemm6kernel13GemmUniversalIN4cute5tupleIJiiiiEEENS1_10collective13CollectiveMmaINS1_34MainloopSm90TmaGmmaWarpSpecializedILi2ENS5_IJNS4_1CILi1EEENSA_ILi4EEESB_EEENS1_32KernelTmaWarpSpecializedPingpongEEENS5_IJNSA_ILi64EEENSA_ILi128EEESH_EEENS_10tfloat32_tENS5_IJlSB_lEEESJ_SK_NS4_8TiledMMAINS4_8MMA_AtomIJNS4_4SM904GMMA30MMA_64x128x8_F32TF32TF32_SS_TNILNSO_7ScaleInE1ELSQ_1EEEEEENS4_6LayoutINS5_IJSB_SB_SB_EEENS5_IJNSA_ILi0EEESV_SV_EEEEENS5_IJNS4_10UnderscoreESY_SY_EEEEENS4_23SM90_TMA_LOAD_MULTICASTENS4_14ComposedLayoutINS4_7SwizzleILi3ELi4ELi3EEENS4_18smem_ptr_flag_bitsILi32EEENST_INS5_IJNSA_ILi8EEENSA_ILi32EEEEEENS5_IJS18_SB_EEEEEEEvNS4_8identityENS4_13SM90_TMA_LOADES1C_vS1D_EENS_8epilogue10collective6detail29Sm90TmaWarpSpecializedAdapterINS1H_15DefaultEpilogueISJ_SK_SK_NS1G_6thread17LinearCombinationISJ_Li1EffLNS1L_9ScaleType4KindE0ELNS_15FloatRoundStyleE2ESJ_EENS1_15EpilogueDefaultEEEEEvvEEEEvNT_6ParamsE,(.L_x_196 - _ZN7cutlass13device_kernelINS_4gemm6kernel13GemmUniversalIN4cute5tupleIJiiiiEEENS1_10collective13CollectiveMmaINS1_34MainloopSm90TmaGmmaWarpSpecializedILi2ENS5_IJNS4_1CILi1EEENSA_ILi4EEESB_EEENS1_32KernelTmaWarpSpecializedPingpongEEENS5_IJNSA_ILi64EEENSA_ILi128EEESH_EEENS_10tfloat32_tENS5_IJlSB_lEEESJ_SK_NS4_8TiledMMAINS4_8MMA_AtomIJNS4_4SM904GMMA30MMA_64x128x8_F32TF32TF32_SS_TNILNSO_7ScaleInE1ELSQ_1EEEEEENS4_6LayoutINS5_IJSB_SB_SB_EEENS5_IJNSA_ILi0EEESV_SV_EEEEENS5_IJNS4_10UnderscoreESY_SY_EEEEENS4_23SM90_TMA_LOAD_MULTICASTENS4_14ComposedLayoutINS4_7SwizzleILi3ELi4ELi3EEENS4_18smem_ptr_flag_bitsILi32EEENST_INS5_IJNSA_ILi8EEENSA_ILi32EEEEEENS5_IJS18_SB_EEEEEEEvNS4_8identityENS4_13SM90_TMA_LOADES1C_vS1D_EENS_8epilogue10collective6detail29Sm90TmaWarpSpecializedAdapterINS1H_15DefaultEpilogueISJ_SK_SK_NS1G_6thread17LinearCombinationISJ_Li1EffLNS1L_9ScaleType4KindE0ELNS_15FloatRoundStyleE2ESJ_EENS1_15EpilogueDefaultEEEEEvvEEEEvNT_6ParamsE)
        .other          _ZN7cutlass13device_kernelINS_4gemm6kernel13GemmUniversalIN4cute5tupleIJiiiiEEENS1_10collective13CollectiveMmaINS1_34MainloopSm90TmaGmmaWarpSpecializedILi2ENS5_IJNS4_1CILi1EEENSA_ILi4EEESB_EEENS1_32KernelTmaWarpSpecializedPingpongEEENS5_IJNSA_ILi64EEENSA_ILi128EEESH_EEENS_10tfloat32_tENS5_IJlSB_lEEESJ_SK_NS4_8TiledMMAINS4_8MMA_AtomIJNS4_4SM904GMMA30MMA_64x128x8_F32TF32TF32_SS_TNILNSO_7ScaleInE1ELSQ_1EEEEEENS4_6LayoutINS5_IJSB_SB_SB_EEENS5_IJNSA_ILi0EEESV_SV_EEEEENS5_IJNS4_10UnderscoreESY_SY_EEEEENS4_23SM90_TMA_LOAD_MULTICASTENS4_14ComposedLayoutINS4_7SwizzleILi3ELi4ELi3EEENS4_18smem_ptr_flag_bitsILi32EEENST_INS5_IJNSA_ILi8EEENSA_ILi32EEEEEENS5_IJS18_SB_EEEEEEEvNS4_8identityENS4_13SM90_TMA_LOADES1C_vS1D_EENS_8epilogue10collective6detail29Sm90TmaWarpSpecializedAdapterINS1H_15DefaultEpilogueISJ_SK_SK_NS1G_6thread17LinearCombinationISJ_Li1EffLNS1L_9ScaleType4KindE0ELNS_15FloatRoundStyleE2ESJ_EENS1_15EpilogueDefaultEEEEEvvEEEEvNT_6ParamsE,@"STO_CUDA_ENTRY STV_DEFAULT"
_ZN7cutlass13device_kernelINS_4gemm6kernel13GemmUniversalIN4cute5tupleIJiiiiEEENS1_10collective13CollectiveMmaINS1_34MainloopSm90TmaGmmaWarpSpecializedILi2ENS5_IJNS4_1CILi1EEENSA_ILi4EEESB_EEENS1_32KernelTmaWarpSpecializedPingpongEEENS5_IJNSA_ILi64EEENSA_ILi128EEESH_EEENS_10tfloat32_tENS5_IJlSB_lEEESJ_SK_NS4_8TiledMMAINS4_8MMA_AtomIJNS4_4SM904GMMA30MMA_64x128x8_F32TF32TF32_SS_TNILNSO_7ScaleInE1ELSQ_1EEEEEENS4_6LayoutINS5_IJSB_SB_SB_EEENS5_IJNSA_ILi0EEESV_SV_EEEEENS5_IJNS4_10UnderscoreESY_SY_EEEEENS4_23SM90_TMA_LOAD_MULTICASTENS4_14ComposedLayoutINS4_7SwizzleILi3ELi4ELi3EEENS4_18smem_ptr_flag_bitsILi32EEENST_INS5_IJNSA_ILi8EEENSA_ILi32EEEEEENS5_IJS18_SB_EEEEEEEvNS4_8identityENS4_13SM90_TMA_LOADES1C_vS1D_EENS_8epilogue10collective6detail29Sm90TmaWarpSpecializedAdapterINS1H_15DefaultEpilogueISJ_SK_SK_NS1G_6thread17LinearCombinationISJ_Li1EffLNS1L_9ScaleType4KindE0ELNS_15FloatRoundStyleE2ESJ_EENS1_15EpilogueDefaultEEEEEvvEEEEvNT_6ParamsE:
[----:B------:R-:W0:Y:S01]  /*0000*/  LDC R1, c[0x0][0x28] ;  /* 0x00000a00ff017b82 */ /* 0x000e220000000800 */
[----:B------:R-:W1:Y:S01]  /*0010*/  S2R R3, SR_TID.X ;  /* 0x0000000000037919 */ /* 0x000e620000002100 */
[----:B------:R-:W-:Y:S01]  /*0020*/  ELECT P0, URZ, PT ;  /* 0x00000000003f782f */ /* 0x000fe20003800000 */
[----:B------:R-:W-:Y:S01]  /*0030*/  BSSY B0, `(.L_x_0) ;  /* 0x0000014000007945 */ /* 0x000fe20003800000 */
[--C-:B-1----:R-:W-:Y:S02]  /*0040*/  SHF.R.U32.HI R0, RZ, 0x5, R3.reuse ;  /* 0x00000005ff007819 */ /* 0x102fe40000011603 */
[----:B------:R-:W-:-:S03]  /*0050*/  SHF.R.U32.HI R5, RZ, 0x7, R3 ;  /* 0x00000007ff057819 */ /* 0x000fc60000011603 */
[----:B------:R-:W1:Y:S02]  /*0060*/  SHFL.IDX PT, R2, R0, RZ, 0x1f ;  /* 0x00001fff00027589 */ /* 0x000e6400000e0000 */
[----:B-1----:R-:W-:Y:S02]  /*0070*/  R2UR UR6, R2 ;  /* 0x00000000020672ca */ /* 0x002fe400000e0000 */
[----:B------:R1:W2:Y:S11]  /*0080*/  SHFL.IDX PT, R2, R5, RZ, 0x1f ;  /* 0x00001fff05027589 */ /* 0x0002b600000e0000 */
[----:B------:R-:W-:-:S02]  /*0090*/  USHF.R.S32.HI UR4, URZ, 0x1f, UR6 ;  /* 0x0000001f3f047899 */ /* 0x000fc40008011406 */
[----:B------:R-:W-:Y:S02]  /*00a0*/  ISETP.NE.OR P0, PT, RZ, UR6, !P0 ;  /* 0x00000006ff007c0c */ /* 0x000fe4000c705670 */
[----:B------:R-:W-:-:S04]  /*00b0*/  ULEA.HI UR4, UR4, UR6, URZ, 0x2 ;  /* 0x0000000604047291 */ /* 0x000fc8000f8f103f */
[----:B------:R-:W-:-:S04]  /*00c0*/  ULOP3.LUT UR4, UR4, 0xfffffffc, URZ, 0xc0, !UPT ;  /* 0xfffffffc04047892 */ /* 0x000fc8000f8ec03f */
[----:B------:R-:W-:-:S03]  /*00d0*/  UIADD3 UR6, UR6, -UR4, URZ ;  /* 0x8000000406067290 */ /* 0x000fc6000fffe03f */
[----:B012---:R-:W-:Y:S09]  /*00e0*/  @P0 BRA `(.L_x_1) ;  /* 0x0000000000200947 */ /* 0x007ff20003800000 */
[----:B------:R-:W-:Y:S02]  /*00f0*/  ULDC.64 UR4, c[0x0][0x198] ;  /* 0x0000660000047ab9 */ /* 0x000fe40000000a00 */
[----:B------:R-:W-:Y:S02]  /*0100*/  UIADD3 UR8, UP0, UR4, 0xf0, URZ ;  /* 0x000000f004087890 */ /* 0x000fe4000ff1e03f */
[----:B------:R-:W-:Y:S02]  /*0110*/  UIADD3 UR4, UP1, UR4, 0x1f0, URZ ;  /* 0x000001f004047890 */ /* 0x000fe4000ff3e03f */
[----:B------:R-:W-:Y:S02]  /*0120*/  UIADD3.X UR9, URZ, UR5, URZ, UP0, !UPT ;  /* 0x000000053f097290 */ /* 0x000fe400087fe43f */
[----:B------:R-:W-:-:S07]  /*0130*/  UIADD3.X UR5, URZ, UR5, URZ, UP1, !UPT ;  /* 0x000000053f057290 */ /* 0x000fce0008ffe43f */
[----:B------:R0:W-:Y:S02]  /*0140*/  UTMACCTL.PF [UR8] ;  /* 0x00000000080079b9 */ /* 0x0001e40008040000 */
[----:B------:R0:W-:Y:S02]  /*0150*/  UTMACCTL.PF [UR4] ;  /* 0x00000000040079b9 */ /* 0x0001e40008040000 */
[----:B0-----:R-:W-:Y:S01]  /*0160*/  NOP ;  /* 0x0000000000007918 */ /* 0x001fe20000000000 */
.L_x_1:
[----:B------:R-:W-:Y:S05]  /*0170*/  BSYNC B0 ;  /* 0x0000000000007941 */ /* 0x000fea0003800000 */
.L_x_0:
[----:B------:R-:W0:Y:S01]  /*0180*/  SHFL.IDX PT, R6, R0, RZ, 0x1f ;  /* 0x00001fff00067589 */ /* 0x000e2200000e0000 */
[----:B------:R-:W-:Y:S01]  /*0190*/  R2UR UR19, R2 ;  /* 0x00000000021372ca */ /* 0x000fe200000e0000 */
[----:B------:R-:W-:Y:S01]  /*01a0*/  UISETP.NE.AND UP0, UPT, UR6, 0x3, UPT ;  /* 0x000000030600788c */ /* 0x000fe2000bf05270 */
[----:B------:R-:W-:-:S03]  /*01b0*/  SHF.R.S32.HI R2, RZ, 0x1f, R3 ;  /* 0x0000001fff027819 */ /* 0x000fc60000011403 */
[----:B------:R-:W-:Y:S01]  /*01c0*/  UISETP.EQ.OR UP0, UPT, UR6, URZ, !UP0 ;  /* 0x0000003f0600728c */ /* 0x000fe2000c702670 */
[----:B------:R-:W-:-:S07]  /*01d0*/  LEA.HI R2, R2, R3, RZ, 0x7 ;  /* 0x0000000302027211 */ /* 0x000fce00078f38ff */
[----:B------:R-:W-:Y:S02]  /*01e0*/  UIADD3 UR14, UR19, -0x1, URZ ;  /* 0xffffffff130e7890 */ /* 0x000fe4000fffe03f */
[----:B------:R-:W-:Y:S02]  /*01f0*/  UISETP.EQ.AND UP0, UPT, UR19, URZ, UP0 ;  /* 0x0000003f1300728c */ /* 0x000fe40008702270 */
[----:B------:R-:W-:Y:S02]  /*0200*/  UISETP.GE.U32.AND UP1, UPT, UR14, 0x2, UPT ;  /* 0x000000020e00788c */ /* 0x000fe4000bf26070 */
[----:B------:R-:W-:Y:S01]  /*0210*/  USEL UR39, URZ, 0x1, !UP0 ;  /* 0x000000013f277887 */ /* 0x000fe2000c000000 */
[----:B0-----:R-:W-:-:S03]  /*0220*/  ISETP.NE.AND P0, PT, R6, RZ, PT ;  /* 0x000000ff0600720c */ /* 0x001fc60003f05270 */
[----:B------:R-:W-:-:S10]  /*0230*/  USEL UR39, UR39, 0x2, UP1 ;  /* 0x0000000227277887 */ /* 0x000fd40008800000 */
[----:B------:R-:W-:Y:S05]  /*0240*/  @P0 BRA `(.L_x_2) ;  /* 0x0000000000480947 */ /* 0x000fea0003800000 */
[----:B------:R-:W0:Y:S01]  /*0250*/  S2UR UR7, SR_CgaCtaId ;  /* 0x00000000000779c3 */ /* 0x000e220000008800 */
[----:B------:R-:W-:Y:S01]  /*0260*/  UMOV UR4, 0x400 ;  /* 0x0000040000047882 */ /* 0x000fe20000000000 */
[----:B------:R-:W-:Y:S01]  /*0270*/  UMOV UR5, 0x1 ;  /* 0x0000000100057882 */ /* 0x000fe20000000000 */
[----:B------:R-:W-:Y:S01]  /*0280*/  UMOV UR8, 0x4 ;  /* 0x0000000400087882 */ /* 0x000fe20000000000 */
[----:B------:R-:W-:Y:S01]  /*0290*/  ELECT P0, URZ, PT ;  /* 0x00000000003f782f */ /* 0x000fe20003800000 */
[----:B------:R-:W-:-:S04]  /*02a0*/  UIADD3 UR8, -UR8, 0x100000, URZ ;  /* 0x0010000008087890 */ /* 0x000fc8000fffe13f */
[----:B------:R-:W-:Y:S02]  /*02b0*/  USHF.L.U32 UR9, UR8, 0xb, URZ ;  /* 0x0000000b08097899 */ /* 0x000fe4000800063f */
[----:B------:R-:W-:Y:S02]  /*02c0*/  USHF.L.U32 UR8, UR8, 0x1, URZ ;  /* 0x0000000108087899 */ /* 0x000fe4000800063f */
[----:B0-----:R-:W-:Y:S02]  /*02d0*/  ULEA UR7, UR7, UR4, 0x18 ;  /* 0x0000000407077291 */ /* 0x001fe4000f8ec03f */
[----:B------:R-:W-:-:S04]  /*02e0*/  UIADD3 UR4, -UR5, 0x100000, URZ ;  /* 0x0010000005047890 */ /* 0x000fc8000fffe13f */
[----:B------:R-:W-:Y:S02]  /*02f0*/  USHF.L.U32 UR5, UR4, 0xb, URZ ;  /* 0x0000000b04057899 */ /* 0x000fe4000800063f */
[----:B------:R-:W-:Y:S01]  /*0300*/  USHF.L.U32 UR4, UR4, 0x1, URZ ;  /* 0x0000000104047899 */ /* 0x000fe2000800063f */
[----:B------:R-:W0:Y:S11]  /*0310*/  FENCE.VIEW.ASYNC.S ;  /* 0x00000000000073c6 */ /* 0x000e360000000000 */
[----:B0-----:R0:W1:Y:S01]  /*0320*/  SYNCS.EXCH.64 URZ, [UR7], UR4 ;  /* 0x00000004073f75b2 */ /* 0x0010620008000100 */
[----:B------:R0:W2:Y:S01]  /*0330*/  SYNCS.EXCH.64 URZ, [UR7+0x10], UR8 ;  /* 0x00001008073f75b2 */ /* 0x0000a20008000100 */
[----:B------:R0:W3:Y:S01]  /*0340*/  SYNCS.EXCH.64 URZ, [UR7+0x8], UR4 ;  /* 0x00000804073f75b2 */ /* 0x0000e20008000100 */
[----:B------:R0:W4:Y:S01]  /*0350*/  SYNCS.EXCH.64 URZ, [UR7+0x18], UR8 ;  /* 0x00001808073f75b2 */ /* 0x0001220008000100 */
[----:B------:R-:W-:Y:S01]  /*0360*/  NOP ;  /* 0x0000000000007918 */ /* 0x000fe20000000000 */
.L_x_2:
[----:B------:R-:W5:Y:S01]  /*0370*/  SHFL.IDX PT, R10, R0, RZ, 0x1f ;  /* 0x00001fff000a7589 */ /* 0x000f6200000e0000 */
[----:B------:R-:W1:Y:S01]  /*0380*/  S2UR UR15, SR_CTAID.X ;  /* 0x00000000000f79c3 */ /* 0x000e620000002500 */
[----:B------:R-:W-:Y:S02]  /*0390*/  ELECT P0, URZ, PT ;  /* 0x00000000003f782f */ /* 0x000fe40003800000 */
[----:B------:R-:W-:Y:S01]  /*03a0*/  SHF.R.S32.HI R11, RZ, 0x1f, R6 ;  /* 0x0000001fff0b7819 */ /* 0x000fe20000011406 */
[----:B------:R1:W2:Y:S01]  /*03b0*/  SHFL.IDX PT, R8, R0, RZ, 0x1f ;  /* 0x00001fff00087589 */ /* 0x0002a200000e0000 */
[----:B------:R-:W-:Y:S02]  /*03c0*/  ELECT P1, URZ, PT ;  /* 0x00000000003f782f */ /* 0x000fe40003820000 */
[----:B------:R-:W-:Y:S01]  /*03d0*/  LOP3.LUT R2, R2, 0xffffff80, RZ, 0xc0, !PT ;  /* 0xffffff8002027812 */ /* 0x000fe200078ec0ff */
[----:B0-----:R-:W-:Y:S01]  /*03e0*/  ULDC UR4, c[0x0][0x150] ;  /* 0x0000540000047ab9 */ /* 0x001fe20000000800 */
[----:B------:R-:W-:Y:S01]  /*03f0*/  LEA.HI R11, R11, R6, RZ, 0x2 ;  /* 0x000000060b0b7211 */ /* 0x000fe200078f10ff */
[----:B------:R-:W0:Y:S01]  /*0400*/  S2UR UR8, SR_CTAID.Y ;  /* 0x00000000000879c3 */ /* 0x000e220000002600 */
[----:B------:R-:W-:Y:S01]  /*0410*/  NOP ;  /* 0x0000000000007918 */ /* 0x000fe20000000000 */
[----:B------:R-:W-:Y:S01]  /*0420*/  IMAD.IADD R4, R3, 0x1, -R2 ;  /* 0x0000000103047824 */ /* 0x000fe200078e0a02 */
[----:B------:R-:W-:Y:S01]  /*0430*/  LOP3.LUT R11, R11, 0x3ffffffc, RZ, 0xc0, !PT ;  /* 0x3ffffffc0b0b7812 */ /* 0x000fe200078ec0ff */
[----:B------:R-:W-:Y:S01]  /*0440*/  NOP ;  /* 0x0000000000007918 */ /* 0x000fe20000000000 */
[----:B------:R-:W-:Y:S01]  /*0450*/  ULDC UR17, c[0x0][0x148] ;  /* 0x0000520000117ab9 */ /* 0x000fe20000000800 */
[----:B------:R-:W-:Y:S01]  /*0460*/  UMOV UR20, 0x80 ;  /* 0x0000008000147882 */ /* 0x000fe20000000000 */
[----:B------:R-:W-:Y:S01]  /*0470*/  SHF.R.S32.HI R9, RZ, 0x1f, R4 ;  /* 0x0000001fff097819 */ /* 0x000fe20000011404 */
[----:B------:R-:W-:Y:S01]  /*0480*/  IMAD.IADD R11, R6, 0x1, -R11 ;  /* 0x00000001060b7824 */ /* 0x000fe200078e0a0b */
[----:B------:R-:W-:Y:S01]  /*0490*/  ULDC UR12, c[0x0][0x144] ;  /* 0x00005100000c7ab9 */ /* 0x000fe20000000800 */
[----:B------:R-:W3:Y:S01]  /*04a0*/  SHFL.IDX PT, R5, R5, RZ, 0x1f ;  /* 0x00001fff05057589 */ /* 0x000ee200000e0000 */
[----:B------:R-:W-:-:S02]  /*04b0*/  LEA.HI R2, R9, R4, RZ, 0x3 ;  /* 0x0000000409027211 */ /* 0x000fc400078f18ff */
[----:B------:R-:W-:Y:S02]  /*04c0*/  ISETP.NE.AND P3, PT, RZ, UR19, PT ;  /* 0x00000013ff007c0c */ /* 0x000fe4000bf65270 */
[----:B-----5:R-:W-:Y:S02]  /*04d0*/  ISETP.NE.OR P0, PT, R10, RZ, !P0 ;  /* 0x000000ff0a00720c */ /* 0x020fe40004705670 */
[----:B-1----:R-:W-:Y:S02]  /*04e0*/  I2FP.F32.U32 R0, UR15 ;  /* 0x0000000f00007c45 */ /* 0x002fe40008201000 */
[----:B--2---:R-:W-:Y:S02]  /*04f0*/  ISETP.NE.OR P1, PT, R8, RZ, !P1 ;  /* 0x000000ff0800720c */ /* 0x004fe40004f25670 */
[----:B------:R-:W-:Y:S01]  /*0500*/  SHF.R.S32.HI R7, RZ, 0x3, R2 ;  /* 0x00000003ff077819 */ /* 0x000fe20000011402 */
[----:B------:R-:W-:Y:S01]  /*0510*/  FMUL R0, R0, UR4 ;  /* 0x0000000400007c20 */ /* 0x000fe20008400000 */
[----:B------:R-:W-:Y:S01]  /*0520*/  ULDC UR4, c[0x0][0x154] ;  /* 0x0000550000047ab9 */ /* 0x000fe20000000800 */
[----:B0-----:R-:W-:-:S02]  /*0530*/  I2FP.F32.U32 R6, UR8 ;  /* 0x0000000800067c45 */ /* 0x001fc40008201000 */
[----:B------:R-:W-:Y:S02]  /*0540*/  SHF.R.S32.HI R2, RZ, 0x1f, R2 ;  /* 0x0000001fff027819 */ /* 0x000fe40000011402 */
[----:B------:R-:W-:Y:S01]  /*0550*/  VOTEU.ALL UP2, P0 ;  /* 0x00000000003f7886 */ /* 0x000fe20000040000 */
[----:B------:R-:W-:Y:S01]  /*0560*/  FMUL R6, R6, UR4 ;  /* 0x0000000406067c20 */ /* 0x000fe20008400000 */
[----:B------:R-:W0:Y:S01]  /*0570*/  F2I.U32.TRUNC.NTZ R0, R0 ;  /* 0x0000000000007305 */ /* 0x000e22000020f000 */
[----:B------:R-:W-:Y:S01]  /*0580*/  LEA.HI R2, R2, R7, RZ, 0x2 ;  /* 0x0000000702027211 */ /* 0x000fe200078f10ff */
[----:B------:R-:W-:Y:S01]  /*0590*/  VOTEU.ALL UP3, P1 ;  /* 0x00000000003f7886 */ /* 0x000fe20000860000 */
[----:B------:R-:W1:Y:S01]  /*05a0*/  @!UP2 S2UR UR11, SR_CgaCtaId ;  /* 0x00000000000ba9c3 */ /* 0x000e620000008800 */
[----:B------:R-:W-:Y:S01]  /*05b0*/  UMOV UR4, 0x20 ;  /* 0x0000002000047882 */ /* 0x000fe20000000000 */
[----:B------:R-:W-:Y:S01]  /*05c0*/  LOP3.LUT R2, R2, 0xfffffffc, RZ, 0xc0, !PT ;  /* 0xfffffffc02027812 */ /* 0x000fe200078ec0ff */
[----:B------:R-:W-:Y:S01]  /*05d0*/  @!UP2 UMOV UR10, 0x400 ;  /* 0x00000400000aa882 */ /* 0x000fe20000000000 */
[----:B------:R-:W-:-:S04]  /*05e0*/  @!UP2 UIADD3 UR4, -UR4, 0x100000, URZ ;  /* 0x001000000404a890 */ /* 0x000fc8000fffe13f */
[----:B------:R-:W-:Y:S02]  /*05f0*/  @!UP2 USHF.L.U32 UR5, UR4, 0xb, URZ ;  /* 0x0000000b0405a899 */ /* 0x000fe4000800063f */
[----:B------:R-:W-:Y:S01]  /*0600*/  @!UP2 USHF.L.U32 UR4, UR4, 0x1, URZ ;  /* 0x000000010404a899 */ /* 0x000fe2000800063f */
[----:B------:R-:W2:Y:S01]  /*0610*/  F2I.U32.TRUNC.NTZ R6, R6 ;  /* 0x0000000600067305 */ /* 0x000ea2000020f000 */
[----:B------:R-:W-:Y:S01]  /*0620*/  VOTEU.ALL UP0, P0 ;  /* 0x00000000003f7886 */ /* 0x000fe20000000000 */
[----:B------:R-:W-:Y:S01]  /*0630*/  IMAD.IADD R2, R7, 0x1, -R2 ;  /* 0x0000000107027824 */ /* 0x000fe200078e0a02 */
[----:B------:R-:W5:Y:S01]  /*0640*/  @!UP3 S2UR UR18, SR_CgaCtaId ;  /* 0x000000000012b9c3 */ /* 0x000f620000008800 */
[----:B------:R-:W-:Y:S01]  /*0650*/  VOTEU.ALL UP1, P0 ;  /* 0x00000000003f7886 */ /* 0x000fe20000020000 */
[----:B------:R-:W-:Y:S01]  /*0660*/  @!UP3 UMOV UR16, 0x400 ;  /* 0x000004000010b882 */ /* 0x000fe20000000000 */
[----:B------:R-:W-:Y:S01]  /*0670*/  IMAD R2, R11, 0x4, R2 ;  /* 0x000000040b027824 */ /* 0x000fe200078e0202 */
[----:B0-----:R-:W-:Y:S01]  /*0680*/  R2UR UR7, R0 ;  /* 0x00000000000772ca */ /* 0x001fe200000e0000 */
[----:B------:R-:W-:Y:S01]  /*0690*/  VOTEU.ALL UP4, P1 ;  /* 0x00000000003f7886 */ /* 0x000fe20000880000 */
[----:B------:R-:W-:Y:S01]  /*06a0*/  VOTEU.ALL UP5, P1 ;  /* 0x00000000003f7886 */ /* 0x000fe200008a0000 */
[----:B------:R-:W-:Y:S01]  /*06b0*/  IMAD.SHL.U32 R7, R2, 0x4, RZ ;  /* 0x0000000402077824 */ /* 0x000fe200078e00ff */
[----:B------:R-:W0:Y:S01]  /*06c0*/  LDC R0, c[0x0][0x140] ;  /* 0x00005000ff007b82 */ /* 0x000e220000000800 */
[----:B------:R-:W-:-:S02]  /*06d0*/  LOP3.LUT P0, RZ, R4, 0x7, RZ, 0xc0, !PT ;  /* 0x0000000704ff7812 */ /* 0x000fc4000780c0ff */
[----:B--2---:R-:W-:Y:S02]  /*06e0*/  R2UR UR9, R6 ;  /* 0x00000000060972ca */ /* 0x004fe400000e0000 */
[----:B------:R-:W-:Y:S01]  /*06f0*/  LOP3.LUT R22, R2, 0xc, R7, 0x78, !PT ;  /* 0x0000000c02167812 */ /* 0x000fe200078e7807 */
[----:B-1----:R-:W-:Y:S02]  /*0700*/  @!UP2 ULEA UR13, UR11, UR10, 0x18 ;  /* 0x0000000a0b0da291 */ /* 0x002fe4000f8ec03f */
[----:B------:R-:W-:-:S04]  /*0710*/  @!UP3 UIADD3 UR10, -UR20, 0x100000, URZ ;  /* 0x00100000140ab890 */ /* 0x000fc8000fffe13f */
[----:B------:R-:W-:Y:S02]  /*0720*/  @!UP3 USHF.L.U32 UR11, UR10, 0xb, URZ ;  /* 0x0000000b0a0bb899 */ /* 0x000fe4000800063f */
[----:B------:R-:W-:Y:S01]  /*0730*/  @!UP3 USHF.L.U32 UR10, UR10, 0x1, URZ ;  /* 0x000000010a0ab899 */ /* 0x000fe2000800063f */
[----:B------:R-:W-:Y:S01]  /*0740*/  ISETP.LT.U32.AND P0, PT, R22, 0x4, !P0 ;  /* 0x000000041600780c */ /* 0x000fe20004701070 */
[----:B------:R-:W-:Y:S01]  /*0750*/  UIADD3 UR7, -UR7, URZ, URZ ;  /* 0x0000003f07077290 */ /* 0x000fe2000fffe13f */
[----:B------:R-:W-:Y:S01]  /*0760*/  VOTEU.ALL UP2, P1 ;  /* 0x00000000003f7886 */ /* 0x000fe20000840000 */
[----:B-----5:R-:W-:Y:S02]  /*0770*/  @!UP3 ULEA UR16, UR18, UR16, 0x18 ;  /* 0x000000101210b291 */ /* 0x020fe4000f8ec03f */
[----:B------:R-:W-:Y:S01]  /*0780*/  UIADD3 UR9, -UR9, URZ, URZ ;  /* 0x0000003f09097290 */ /* 0x000fe2000fffe13f */
[----:B------:R-:W1:Y:S02]  /*0790*/  FENCE.VIEW.ASYNC.S ;  /* 0x00000000000073c6 */ /* 0x000e640000000000 */
[----:B-1----:R-:W1:Y:S01]  /*07a0*/  @!UP0 SYNCS.EXCH.64 URZ, [UR13+0x50], UR4 ;  /* 0x000050040d3f85b2 */ /* 0x002e620008000100 */
[----:B------:R-:W-:Y:S01]  /*07b0*/  UIMAD UR7, UR12, UR7, UR15 ;  /* 0x000000070c0772a4 */ /* 0x000fe2000f8e020f */
[----:B------:R-:W-:Y:S01]  /*07c0*/  VOTEU.ALL UP3, P1 ;  /* 0x00000000003f7886 */ /* 0x000fe20000860000 */
[----:B0-----:R-:W-:Y:S01]  /*07d0*/  ISETP.EQ.U32.AND P2, PT, R0, 0x1, PT ;  /* 0x000000010000780c */ /* 0x001fe20003f42070 */
[----:B------:R0:W2:Y:S01]  /*07e0*/  @!UP1 SYNCS.EXCH.64 URZ, [UR13+0x58], UR4 ;  /* 0x000058040d3f95b2 */ /* 0x0000a20008000100 */
[----:B------:R-:W-:Y:S01]  /*07f0*/  NOP ;  /* 0x0000000000007918 */ /* 0x000fe20000000000 */
[----:B0-----:R-:W-:Y:S01]  /*0800*/  UIMAD UR4, UR17, UR9, UR8 ;  /* 0x00000009110472a4 */ /* 0x001fe2000f8e0208 */
[----:B------:R0:W0:Y:S05]  /*0810*/  @!UP2 SYNCS.EXCH.64 URZ, [UR16+0x30], UR10 ;  /* 0x0000300a103fa5b2 */ /* 0x00002a0008000100 */
[----:B------:R-:W-:-:S04]  /*0820*/  ISETP.NE.AND P1, PT, R22, UR4, PT ;  /* 0x0000000416007c0c */ /* 0x000fc8000bf25270 */
[----:B------:R-:W-:-:S04]  /*0830*/  ISETP.EQ.OR P1, PT, RZ, UR7, !P1 ;  /* 0x00000007ff007c0c */ /* 0x000fc8000cf22670 */
[----:B------:R-:W-:-:S04]  /*0840*/  PLOP3.LUT P0, PT, P0, P1, PT, 0x80, 0x0 ;  /* 0x000000000000781c */ /* 0x000fc80000703070 */
[----:B------:R-:W-:Y:S01]  /*0850*/  P2R R99, PR, RZ, 0x1 ;  /* 0x00000001ff637803 */ /* 0x000fe20000000000 */
[----:B------:R0:W0:Y:S01]  /*0860*/  @!UP3 SYNCS.EXCH.64 URZ, [UR16+0x38], UR10 ;  /* 0x0000380a103fb5b2 */ /* 0x0000220008000100 */
[----:B------:R0:W0:Y:S01]  /*0870*/  @!UP4 SYNCS.EXCH.64 URZ, [UR16+0x40], UR10 ;  /* 0x0000400a103fc5b2 */ /* 0x0000220008000100 */
[----:B------:R0:W0:Y:S01]  /*0880*/  @!UP5 SYNCS.EXCH.64 URZ, [UR16+0x48], UR10 ;  /* 0x0000480a103fd5b2 */ /* 0x0000220008000100 */
[----:B------:R-:W-:Y:S01]  /*0890*/  NOP ;  /* 0x0000000000007918 */ /* 0x000fe20000000000 */
[----:B-123--:R-:W-:Y:S05]  /*08a0*/  @!P2 BRA `(.L_x_3) ;  /* 0x000000000008a947 */ /* 0x00efea0003800000 */
[----:B0---4-:R-:W-:Y:S01]  /*08b0*/  UCGABAR_ARV ;  /* 0x00000000000079c7 */ /* 0x011fe20008000000 */
[----:B------:R-:W-:Y:S05]  /*08c0*/  BRA `(.L_x_4) ;  /* 0x0000000000047947 */ /* 0x000fea0003800000 */
.L_x_3:
[----:B0---4-:R-:W-:Y:S01]  /*08d0*/  NOP ;  /* 0x0000000000007918 */ /* 0x011fe20000000000 */
.L_x_4:
[----:B------:R-:W-:Y:S01]  /*08e0*/  ULDC.64 UR4, c[0x0][0x598] ;  /* 0x0001660000047ab9 */ /* 0x000fe20000000a00 */
[----:B------:R-:W-:Y:S01]  /*08f0*/  ULDC.64 UR52, c[0x0][0x208] ;  /* 0x0000820000347ab9 */ /* 0x000fe20000000a00 */
[----:B------:R-:W-:-:S04]  /*0900*/  ISETP.NE.U32.AND P0, PT, RZ, UR4, PT ;  /* 0x00000004ff007c0c */ /* 0x000fc8000bf05070 */
[----:B------:R-:W-:-:S13]  /*0910*/  ISETP.NE.AND.EX P0, PT, RZ, UR5, PT, P0 ;  /* 0x00000005ff007c0c */ /* 0x000fda000bf05300 */
[----:B------:R-:W-:Y:S05]  /*0920*/  @!P0 BRA `(.L_x_5) ;  /* 0x00000000001c8947 */ /* 0x000fea0003800000 */
[----:B------:R-:W0:Y:S02]  /*0930*/  LDC.64 R6, c[0x0][0x598] ;  /* 0x00016600ff067b82 */ /* 0x000e240000000a00 */
[----:B0-----:R-:W2:Y:S02]  /*0940*/  LDG.E.64 R6, desc[UR52][R6.64] ;  /* 0x0000003406067981 */ /* 0x001ea4000c1e1b00 */
[----:B--2---:R-:W-:-:S04]  /*0950*/  ISETP.NE.U32.AND P0, PT, R6, RZ, PT ;  /* 0x000000ff0600720c */ /* 0x004fc80003f05070 */
[----:B------:R-:W-:-:S13]  /*0960*/  ISETP.NE.AND.EX P0, PT, R7, RZ, PT, P0 ;  /* 0x000000ff0700720c */ /* 0x000fda0003f05300 */
[----:B------:R-:W-:Y:S05]  /*0970*/  @!P0 BRA `(.L_x_5) ;  /* 0x0000000000088947 */ /* 0x000fea0003800000 */
[----:B------:R0:W5:Y:S01]  /*0980*/  LD.E R23, desc[UR52][R6.64] ;  /* 0x0000003406177980 */ /* 0x000162000c101900 */
[----:B------:R-:W-:Y:S05]  /*0990*/  BRA `(.L_x_6) ;  /* 0x0000000000247947 */ /* 0x000fea0003800000 */
.L_x_5:
[----:B------:R-:W-:Y:S02]  /*09a0*/  ULDC.64 UR4, c[0x0][0x588] ;  /* 0x0001620000047ab9 */ /* 0x000fe40000000a00 */
[----:B------:R-:W-:-:S04]  /*09b0*/  ISETP.NE.U32.AND P0, PT, RZ, UR4, PT ;  /* 0x00000004ff007c0c */ /* 0x000fc8000bf05070 */
[----:B------:R-:W-:-:S13]  /*09c0*/  ISETP.NE.AND.EX P0, PT, RZ, UR5, PT, P0 ;  /* 0x00000005ff007c0c */ /* 0x000fda000bf05300 */
[----:B------:R-:W-:Y:S05]  /*09d0*/  @!P0 BRA `(.L_x_7) ;  /* 0x00000000000c8947 */ /* 0x000fea0003800000 */
[----:B------:R-:W0:Y:S02]  /*09e0*/  LDC.64 R6, c[0x0][0x588] ;  /* 0x00016200ff067b82 */ /* 0x000e240000000a00 */
[----:B0-----:R1:W5:Y:S01]  /*09f0*/  LDG.E R23, desc[UR52][R6.64] ;  /* 0x0000003406177981 */ /* 0x001362000c1e1900 */
[----:B------:R-:W-:Y:S05]  /*0a00*/  BRA `(.L_x_6) ;  /* 0x0000000000087947 */ /* 0x000fea0003800000 */
.L_x_7:
[----:B------:R-:W-:Y:S02]  /*0a10*/  ULDC UR4, c[0x0][0x580] ;  /* 0x0001600000047ab9 */ /* 0x000fe40000000800 */
[----:B------:R-:W-:-:S07]  /*0a20*/  IMAD.U32 R23, RZ, RZ, UR4 ;  /* 0x00000004ff177e24 */ /* 0x000fce000f8e00ff */
.L_x_6:
[----:B------:R-:W-:Y:S02]  /*0a30*/  ULDC.64 UR4, c[0x0][0x5a0] ;  /* 0x0001680000047ab9 */ /* 0x000fe40000000a00 */
[----:B------:R-:W-:-:S04]  /*0a40*/  ISETP.NE.U32.AND P0, PT, RZ, UR4, PT ;  /* 0x00000004ff007c0c */ /* 0x000fc8000bf05070 */
[----:B------:R-:W-:-:S13]  /*0a50*/  ISETP.NE.AND.EX P0, PT, RZ, UR5, PT, P0 ;  /* 0x00000005ff007c0c */ /* 0x000fda000bf05300 */
[----:B------:R-:W-:Y:S05]  /*0a60*/  @!P0 BRA `(.L_x_8) ;  /* 0x00000000001c8947 */ /* 0x000fea0003800000 */
[----:B01----:R-:W0:Y:S02]  /*0a70*/  LDC.64 R6, c[0x0][0x5a0] ;  /* 0x00016800ff067b82 */ /* 0x003e240000000a00 */
[----:B0-----:R-:W2:Y:S02]  /*0a80*/  LDG.E.64 R6, desc[UR52][R6.64] ;  /* 0x0000003406067981 */ /* 0x001ea4000c1e1b00 */
[----:B--2---:R-:W-:-:S04]  /*0a90*/  ISETP.NE.U32.AND P0, PT, R6, RZ, PT ;  /* 0x000000ff0600720c */ /* 0x004fc80003f05070 */
[----:B------:R-:W-:-:S13]  /*0aa0*/  ISETP.NE.AND.EX P0, PT, R7, RZ, PT, P0 ;  /* 0x000000ff0700720c */ /* 0x000fda0003f05300 */
[----:B------:R-:W-:Y:S05]  /*0ab0*/  @!P0 BRA `(.L_x_8) ;  /* 0x0000000000088947 */ /* 0x000fea0003800000 */
[----:B------:R0:W5:Y:S01]  /*0ac0*/  LD.E R88, desc[UR52][R6.64] ;  /* 0x0000003406587980 */ /* 0x000162000c101900 */
[----:B------:R-:W-:Y:S05]  /*0ad0*/  BRA `(.L_x_9) ;  /* 0x0000000000247947 */ /* 0x000fea0003800000 */
.L_x_8:
[----:B------:R-:W-:Y:S02]  /*0ae0*/  ULDC.64 UR4, c[0x0][0x590] ;  /* 0x0001640000047ab9 */ /* 0x000fe40000000a00 */
[----:B------:R-:W-:-:S04]  /*0af0*/  ISETP.NE.U32.AND P0, PT, RZ, UR4, PT ;  /* 0x00000004ff007c0c */ /* 0x000fc8000bf05070 */
[----:B------:R-:W-:-:S13]  /*0b00*/  ISETP.NE.AND.EX P0, PT, RZ, UR5, PT, P0 ;  /* 0x00000005ff007c0c */ /* 0x000fda000bf05300 */
[----:B------:R-:W-:Y:S05]  /*0b10*/  @!P0 BRA `(.L_x_10) ;  /* 0x00000000000c8947 */ /* 0x000fea0003800000 */
[----:B------:R-:W2:Y:S02]  /*0b20*/  LDC.64 R88, c[0x0][0x590] ;  /* 0x00016400ff587b82 */ /* 0x000ea40000000a00 */
[----:B--2---:R2:W5:Y:S01]  /*0b30*/  LDG.E R88, desc[UR52][R88.64] ;  /* 0x0000003458587981 */ /* 0x004562000c1e1900 */
[----:B------:R-:W-:Y:S05]  /*0b40*/  BRA `(.L_x_9) ;  /* 0x0000000000087947 */ /* 0x000fea0003800000 */
.L_x_10:
[----:B------:R-:W-:Y:S02]  /*0b50*/  ULDC UR4, c[0x0][0x584] ;  /* 0x0001610000047ab9 */ /* 0x000fe40000000800 */
[----:B------:R-:W-:-:S07]  /*0b60*/  IMAD.U32 R88, RZ, RZ, UR4 ;  /* 0x00000004ff587e24 */ /* 0x000fce000f8e00ff */
.L_x_9:
[----:B------:R-:W-:Y:S01]  /*0b70*/  ULDC UR4, c[0x0][0x65c] ;  /* 0x0001970000047ab9 */ /* 0x000fe20000000800 */
[----:B01----:R-:W0:Y:S01]  /*0b80*/  LDC.64 R6, c[0x0][0x650] ;  /* 0x00019400ff067b82 */ /* 0x003e220000000a00 */
[----:B------:R-:W-:Y:S01]  /*0b90*/  UISETP.NE.AND UP2, UPT, UR4, 0x1, UPT ;  /* 0x000000010400788c */ /* 0x000fe2000bf45270 */
[----:B------:R-:W-:Y:S01]  /*0ba0*/  IMAD.MOV.U32 R18, RZ, RZ, -0x1 ;  /* 0xffffffffff127424 */ /* 0x000fe200078e00ff */
[----:B------:R-:W-:Y:S01]  /*0bb0*/  UISETP.NE.AND UP0, UPT, UR19, 0x2, UPT ;  /* 0x000000021300788c */ /* 0x000fe2000bf05270 */
[----:B------:R-:W-:Y:S01]  /*0bc0*/  IMAD.MOV.U32 R2, RZ, RZ, -0x1 ;  /* 0xffffffffff027424 */ /* 0x000fe200078e00ff */
[----:B------:R-:W-:Y:S01]  /*0bd0*/  UP2UR UR45, UPR, URZ, 0x4 ;  /* 0x000000043f2d7883 */ /* 0x000fe20008000000 */
[----:B------:R-:W-:-:S06]  /*0be0*/  IMAD.MOV.U32 R19, RZ, RZ, -0x1 ;  /* 0xffffffffff137424 */ /* 0x000fcc00078e00ff */
[----:B------:R-:W-:Y:S01]  /*0bf0*/  @UP2 ULDC UR12, c[0x0][0x10] ;  /* 0x00000400000c2ab9 */ /* 0x000fe20000000800 */
[----:B------:R-:W-:Y:S01]  /*0c00*/  @UP2 UMOV UR4, UR8 ;  /* 0x0000000800042c82 */ /* 0x000fe20008000000 */
[----:B------:R-:W-:Y:S01]  /*0c10*/  @UP2 UMOV UR5, URZ ;  /* 0x0000003f00052c82 */ /* 0x000fe20008000000 */
[----:B------:R-:W-:Y:S01]  /*0c20*/  @!UP2 ULDC UR16, c[0x0][0xc] ;  /* 0x000003000010aab9 */ /* 0x000fe20000000800 */
[----:B------:R-:W-:Y:S01]  /*0c30*/  @UP2 UIMAD.WIDE.U32 UR12, UR15, UR12, UR4 ;  /* 0x0000000c0f0c22a5 */ /* 0x000fe2000f8e0004 */
[----:B------:R-:W-:Y:S02]  /*0c40*/  ULDC UR10, c[0x0][0xc] ;  /* 0x00000300000a7ab9 */ /* 0x000fe40000000800 */
[----:B------:R-:W-:Y:S01]  /*0c50*/  @UP2 UMOV UR4, URZ ;  /* 0x0000003f00042c82 */ /* 0x000fe20008000000 */
[----:B------:R-:W-:Y:S01]  /*0c60*/  UMOV UR5, URZ ;  /* 0x0000003f00057c82 */ /* 0x000fe20008000000 */
[----:B------:R-:W-:Y:S01]  /*0c70*/  @UP2 UIADD3 UR18, UR13, UR4, URZ ;  /* 0x000000040d122290 */ /* 0x000fe2000fffe03f */
[----:B------:R-:W-:-:S02]  /*0c80*/  ULDC UR11, c[0x0][0x10] ;  /* 0x00000400000b7ab9 */ /* 0x000fc40000000800 */
[----:B------:R-:W-:Y:S01]  /*0c90*/  UMOV UR4, UR15 ;  /* 0x0000000f00047c82 */ /* 0x000fe20008000000 */
[----:B------:R-:W-:Y:S02]  /*0ca0*/  UIMAD.WIDE.U32 UR10, UR10, UR11, URZ ;  /* 0x0000000b0a0a72a5 */ /* 0x000fe4000f8e003f */
[----:B------:R-:W-:Y:S01]  /*0cb0*/  @!UP2 UIMAD.WIDE.U32 UR4, UR8, UR16, UR4 ;  /* 0x000000100804a2a5 */ /* 0x000fe2000f8e0004 */
[----:B------:R-:W-:Y:S02]  /*0cc0*/  ULDC UR13, c[0x0][0x14] ;  /* 0x00000500000d7ab9 */ /* 0x000fe40000000800 */
[----:B------:R-:W-:Y:S02]  /*0cd0*/  UIMAD.WIDE.U32 UR54, UR10, UR13, URZ ;  /* 0x0000000d0a3672a5 */ /* 0x000fe4000f8e003f */
[----:B------:R-:W-:Y:S02]  /*0ce0*/  UIMAD UR37, UR11, UR13, URZ ;  /* 0x0000000d0b2572a4 */ /* 0x000fe4000f8e023f */
[----:B------:R-:W-:Y:S01]  /*0cf0*/  @!UP2 UMOV UR12, UR4 ;  /* 0x00000004000cac82 */ /* 0x000fe20008000000 */
[----:B------:R-:W-:Y:S01]  /*0d00*/  @!UP2 UMOV UR18, UR5 ;  /* 0x000000050012ac82 */ /* 0x000fe20008000000 */
[----:B------:R-:W-:-:S02]  /*0d10*/  UIADD3 UR37, UR55, UR37, URZ ;  /* 0x0000002537257290 */ /* 0x000fc4000fffe03f */
[----:B------:R-:W-:-:S04]  /*0d20*/  UIADD3 UR4, UP1, UR12, UR54, URZ ;  /* 0x000000360c047290 */ /* 0x000fc8000ff3e03f */
[----:B------:R-:W-:Y:S02]  /*0d30*/  UIADD3.X UR5, UR18, UR37, URZ, UP1, !UPT ;  /* 0x0000002512057290 */ /* 0x000fe40008ffe43f */
[----:B------:R-:W-:Y:S02]  /*0d40*/  USEL UR4, UR4, UR12, !UP0 ;  /* 0x0000000c04047287 */ /* 0x000fe4000c000000 */
[----:B------:R-:W-:-:S04]  /*0d50*/  USEL UR5, UR5, UR18, !UP0 ;  /* 0x0000001205057287 */ /* 0x000fc8000c000000 */
[----:B0-----:R-:W-:Y:S01]  /*0d60*/  ISETP.LE.U32.AND P0, PT, R6, UR4, PT ;  /* 0x0000000406007c0c */ /* 0x001fe2000bf03070 */
[----:B------:R-:W-:Y:S02]  /*0d70*/  IMAD.U32 R16, RZ, RZ, UR4 ;  /* 0x00000004ff107e24 */ /* 0x000fe4000f8e00ff */
[----:B------:R-:W-:Y:S02]  /*0d80*/  IMAD.U32 R0, RZ, RZ, UR5 ;  /* 0x00000005ff007e24 */ /* 0x000fe4000f8e00ff */
[----:B------:R-:W-:-:S03]  /*0d90*/  IMAD.U32 R17, RZ, RZ, UR5 ;  /* 0x00000005ff117e24 */ /* 0x000fc6000f8e00ff */
[----:B------:R-:W-:Y:S02]  /*0da0*/  ISETP.GE.U32.AND.EX P0, PT, R0, R7, PT, P0 ;  /* 0x000000070000720c */ /* 0x000fe40003f06100 */
[----:B------:R-:W-:-:S11]  /*0db0*/  PRMT R0, RZ, 0x7610, R0 ;  /* 0x00007610ff007816 */ /* 0x000fd60000000000 */
[----:B------:R-:W-:Y:S05]  /*0dc0*/  @P0 BRA `(.L_x_11) ;  /* 0x0000000400500947 */ /* 0x000fea0003800000 */
[----:B------:R-:W-:Y:S01]  /*0dd0*/  ULDC.64 UR18, c[0x0][0x628] ;  /* 0x00018a0000127ab9 */ /* 0x000fe20000000a00 */
[C---:B------:R-:W-:Y:S01]  /*0de0*/  R2UR UR20, R16.reuse ;  /* 0x00000000101472ca */ /* 0x040fe200000e0000 */
[----:B------:R-:W-:Y:S01]  /*0df0*/  ULDC UR16, c[0x0][0x630] ;  /* 0x00018c0000107ab9 */ /* 0x000fe20000000800 */
[----:B------:R-:W-:Y:S02]  /*0e00*/  ISETP.NE.U32.AND P0, PT, RZ, UR18, PT ;  /* 0x00000012ff007c0c */ /* 0x000fe4000bf05070 */
[----:B------:R-:W-:Y:S02]  /*0e10*/  R2UR UR4, R16 ;  /* 0x00000000100472ca */ /* 0x000fe400000e0000 */
[----:B------:R-:W-:Y:S02]  /*0e20*/  ISETP.NE.AND.EX P0, PT, RZ, UR19, PT, P0 ;  /* 0x00000013ff007c0c */ /* 0x000fe4000bf05300 */
[----:B------:R-:W-:-:S11]  /*0e30*/  R2UR UR5, R17 ;  /* 0x00000000110572ca */ /* 0x000fd600000e0000 */
[----:B------:R-:W-:Y:S05]  /*0e40*/  @!P0 BRA `(.L_x_12) ;  /* 0x0000000000308947 */ /* 0x000fea0003800000 */
[----:B------:R-:W-:Y:S01]  /*0e50*/  R2UR UR4, R16 ;  /* 0x00000000100472ca */ /* 0x000fe200000e0000 */
[----:B------:R-:W-:Y:S01]  /*0e60*/  ULDC UR12, c[0x0][0x634] ;  /* 0x00018d00000c7ab9 */ /* 0x000fe20000000800 */
[----:B------:R-:W-:-:S11]  /*0e70*/  R2UR UR15, R17 ;  /* 0x00000000110f72ca */ /* 0x000fd600000e0000 */
[----:B------:R-:W-:-:S04]  /*0e80*/  UIADD3 UR12, UP1, UR4, UR12, URZ ;  /* 0x0000000c040c7290 */ /* 0x000fc8000ff3e03f */
[----:B------:R-:W-:-:S04]  /*0e90*/  UIADD3.X UR15, URZ, UR15, URZ, UP1, !UPT ;  /* 0x0000000f3f0f7290 */ /* 0x000fc80008ffe43f */
[----:B------:R-:W-:-:S04]  /*0ea0*/  UIMAD.WIDE.U32 UR4, UR15, UR18, URZ ;  /* 0x000000120f0472a5 */ /* 0x000fc8000f8e003f */
[----:B------:R-:W-:Y:S02]  /*0eb0*/  UIMAD.WIDE.U32 UR10, UP1, UR12, UR19, UR4 ;  /* 0x000000130c0a72a5 */ /* 0x000fe4000f820004 */
[----:B------:R-:W-:Y:S02]  /*0ec0*/  UIMAD.WIDE.U32 UR4, UR12, UR18, URZ ;  /* 0x000000120c0472a5 */ /* 0x000fe4000f8e003f */
[----:B------:R-:W-:Y:S02]  /*0ed0*/  UIADD3.X UR13, URZ, URZ, URZ, UP1, !UPT ;  /* 0x0000003f3f0d7290 */ /* 0x000fe40008ffe43f */
[----:B------:R-:W-:Y:S01]  /*0ee0*/  UIADD3 URZ, UP1, UR5, UR10, URZ ;  /* 0x0000000a053f7290 */ /* 0x000fe2000ff3e03f */
[----:B------:R-:W-:-:S03]  /*0ef0*/  UMOV UR12, UR11 ;  /* 0x0000000b000c7c82 */ /* 0x000fc60008000000 */
[----:B------:R-:W-:-:S12]  /*0f00*/  UIMAD.WIDE.U32.X UR4, UR15, UR19, UR12, UP1 ;  /* 0x000000130f0472a5 */ /* 0x000fd800088e040c */
.L_x_12:
[----:B------:R-:W-:Y:S01]  /*0f10*/  USHF.R.U64 UR4, UR4, UR16, UR5 ;  /* 0x0000001004047299 */ /* 0x000fe20008001205 */
[----:B------:R-:W-:Y:S01]  /*0f20*/  R2UR UR11, R17 ;  /* 0x00000000110b72ca */ /* 0x000fe200000e0000 */
[----:B------:R-:W-:Y:S02]  /*0f30*/  USHF.R.U32.HI UR5, URZ, UR16, UR5 ;  /* 0x000000103f057299 */ /* 0x000fe40008011605 */
[----:B------:R-:W-:Y:S01]  /*0f40*/  UIADD3 UR12, UP1, URZ, -UR4, URZ ;  /* 0x800000043f0c7290 */ /* 0x000fe2000ff3e03f */
[----:B------:R-:W-:Y:S01]  /*0f50*/  ULDC.64 UR18, c[0x0][0x620] ;  /* 0x0001880000127ab9 */ /* 0x000fe20000000a00 */
[----:B------:R-:W-:Y:S02]  /*0f60*/  UISETP.NE.AND UP2, UPT, UR45, URZ, UPT ;  /* 0x0000003f2d00728c */ /* 0x000fe4000bf45270 */
[----:B------:R-:W-:Y:S01]  /*0f70*/  UIADD3.X UR5, URZ, ~UR5, URZ, UP1, !UPT ;  /* 0x800000053f057290 */ /* 0x000fe20008ffe43f */
[----:B------:R-:W-:Y:S01]  /*0f80*/  UMOV UR10, UR20 ;  /* 0x00000014000a7c82 */ /* 0x000fe20008000000 */
[----:B------:R-:W-:-:S02]  /*0f90*/  ULDC UR13, c[0x0][0x618] ;  /* 0x00018600000d7ab9 */ /* 0x000fc40000000800 */
[----:B------:R-:W-:Y:S02]  /*0fa0*/  UIMAD UR5, UR5, UR18, URZ ;  /* 0x00000012050572a4 */ /* 0x000fe4000f8e023f */
[----:B------:R-:W-:Y:S02]  /*0fb0*/  UIMAD.WIDE.U32 UR10, UR12, UR18, UR10 ;  /* 0x000000120c0a72a5 */ /* 0x000fe4000f8e000a */
[----:B------:R-:W-:Y:S02]  /*0fc0*/  UIMAD UR12, UR12, UR19, UR5 ;  /* 0x000000130c0c72a4 */ /* 0x000fe4000f8e0205 */
[----:B------:R-:W-:Y:S02]  /*0fd0*/  @UP2 UIMAD UR7, UR17, UR9, UR8 ;  /* 0x00000009110722a4 */ /* 0x000fe4000f8e0208 */
[----:B------:R-:W-:Y:S01]  /*0fe0*/  UIADD3 UR11, UR11, UR12, URZ ;  /* 0x0000000c0b0b7290 */ /* 0x000fe2000fffe03f */
[----:B------:R-:W-:Y:S01]  /*0ff0*/  ULDC.64 UR8, c[0x0][0x640] ;  /* 0x0001900000087ab9 */ /* 0x000fe20000000a00 */
[----:B------:R-:W-:-:S02]  /*1000*/  ULDC UR15, c[0x0][0x608] ;  /* 0x00018200000f7ab9 */ /* 0x000fc40000000800 */
[----:B------:R-:W-:Y:S01]  /*1010*/  USHF.R.U64 UR20, UR10, UR13, UR11 ;  /* 0x0000000d0a147299 */ /* 0x000fe2000800120b */
[----:B------:R-:W-:Y:S01]  /*1020*/  ISETP.NE.U32.AND P0, PT, RZ, UR8, PT ;  /* 0x00000008ff007c0c */ /* 0x000fe2000bf05070 */
[----:B------:R-:W-:Y:S01]  /*1030*/  USHF.R.U32.HI UR11, URZ, UR13, UR11 ;  /* 0x0000000d3f0b7299 */ /* 0x000fe2000801160b */
[----:B------:R-:W-:Y:S02]  /*1040*/  ULDC UR21, c[0x0][0x658] ;  /* 0x0001960000157ab9 */ /* 0x000fe40000000800 */
[----:B------:R-:W-:Y:S01]  /*1050*/  ISETP.NE.AND.EX P0, PT, RZ, UR9, PT, P0 ;  /* 0x00000009ff007c0c */ /* 0x000fe2000bf05300 */
[----:B------:R-:W-:Y:S02]  /*1060*/  USHF.R.U64 UR25, UR20, UR15, UR11 ;  /* 0x0000000f14197299 */ /* 0x000fe4000800120b */
[----:B------:R-:W-:Y:S01]  /*1070*/  USHF.R.U32.HI UR11, URZ, UR15, UR11 ;  /* 0x0000000f3f0b7299 */ /* 0x000fe2000801160b */
[----:B------:R-:W-:Y:S01]  /*1080*/  UMOV UR10, 0xffffffff ;  /* 0xffffffff000a7882 */ /* 0x000fe20000000000 */
[----:B------:R-:W-:Y:S01]  /*1090*/  ULDC UR5, c[0x0][0x600] ;  /* 0x0001800000057ab9 */ /* 0x000fe20000000800 */
[----:B------:R-:W-:-:S02]  /*10a0*/  USHF.L.U32 UR10, UR10, UR21, URZ ;  /* 0x000000150a0a7299 */ /* 0x000fc4000800063f */
[----:B------:R-:W-:Y:S02]  /*10b0*/  USHF.R.U64 UR26, UR25, UR21, UR11 ;  /* 0x00000015191a7299 */ /* 0x000fe4000800120b */
[----:B------:R-:W-:Y:S02]  /*10c0*/  ULOP3.LUT UR15, URZ, UR10, URZ, 0x33, !UPT ;  /* 0x0000000a3f0f7292 */ /* 0x000fe4000f8e333f */
[----:B------:R-:W-:Y:S02]  /*10d0*/  UIADD3 UR19, UR5, -0x1, URZ ;  /* 0xffffffff05137890 */ /* 0x000fe4000fffe03f */
[----:B------:R-:W-:Y:S01]  /*10e0*/  USHF.R.U32.HI UR11, URZ, UR21, UR11 ;  /* 0x000000153f0b7299 */ /* 0x000fe2000801160b */
[----:B------:R-:W-:Y:S01]  /*10f0*/  ULDC UR22, c[0x0][0x648] ;  /* 0x0001920000167ab9 */ /* 0x000fe20000000800 */
[----:B------:R-:W-:Y:S01]  /*1100*/  ULDC UR23, c[0x0][0x638] ;  /* 0x00018e0000177ab9 */ /* 0x000fe20000000800 */
[----:B------:R-:W-:Y:S01]  /*1110*/  UMOV UR24, 0x1 ;  /* 0x0000000100187882 */ /* 0x000fe20000000000 */
[----:B------:R-:W-:Y:S01]  /*1120*/  UMOV UR10, UR26 ;  /* 0x0000001a000a7c82 */ /* 0x000fe20008000000 */
[----:B------:R-:W-:Y:S07]  /*1130*/  @!P0 BRA `(.L_x_13) ;  /* 0x0000000000308947 */ /* 0x000fee0003800000 */
[----:B------:R-:W-:Y:S02]  /*1140*/  ULDC UR16, c[0x0][0x64c] ;  /* 0x0001930000107ab9 */ /* 0x000fe40000000800 */
        /* <DEDUP_REMOVED lines=8> */
[----:B------:R-:W-:-:S07]  /*11d0*/  UIMAD.WIDE.U32.X UR8, UR18, UR9, UR16, UP1 ;  /* 0x00000009120872a5 */ /* 0x000fce00088e0410 */
[----:B------:R-:W-:Y:S01]  /*11e0*/  UMOV UR10, UR8 ;  /* 0x00000008000a7c82 */ /* 0x000fe20008000000 */
[----:B------:R-:W-:-:S05]  /*11f0*/  UMOV UR11, UR9 ;  /* 0x00000009000b7c82 */ /* 0x000fca0008000000 */
.L_x_13:
[----:B------:R-:W-:Y:S01]  /*1200*/  USHF.R.U64 UR9, UR10, UR22, UR11 ;  /* 0x000000160a097299 */ /* 0x000fe2000800120b */
[----:B------:R-:W-:Y:S01]  /*1210*/  IMAD.MOV.U32 R0, RZ, RZ, 0x1 ;  /* 0x00000001ff007424 */ /* 0x000fe200078e00ff */
[----:B------:R-:W-:Y:S01]  /*1220*/  USHF.L.U32 UR8, UR24, UR21, URZ ;  /* 0x0000001518087299 */ /* 0x000fe2000800063f */
[----:B------:R-:W-:Y:S01]  /*1230*/  IMAD.U32 R19, RZ, RZ, UR4 ;  /* 0x00000004ff137e24 */ /* 0x000fe2000f8e00ff */
[----:B------:R-:W-:Y:S02]  /*1240*/  ULOP3.LUT UR15, UR25, UR15, URZ, 0xc0, !UPT ;  /* 0x0000000f190f7292 */ /* 0x000fe4000f8ec03f */
[----:B------:R-:W-:Y:S02]  /*1250*/  UIADD3 UR10, -UR9, URZ, URZ ;  /* 0x0000003f090a7290 */ /* 0x000fe4000fffe13f */
[----:B------:R-:W-:Y:S02]  /*1260*/  UIMAD UR15, UR8, UR9, UR15 ;  /* 0x00000009080f72a4 */ /* 0x000fe4000f8e020f */
[----:B------:R-:W-:-:S02]  /*1270*/  ULOP3.LUT UR19, UR20, UR19, URZ, 0xc0, !UPT ;  /* 0x0000001314137292 */ /* 0x000fc4000f8ec03f */
[----:B------:R-:W-:Y:S01]  /*1280*/  UIMAD UR8, UR10, UR23, UR26 ;  /* 0x000000170a0872a4 */ /* 0x000fe2000f8e021a */
[----:B------:R-:W-:Y:S01]  /*1290*/  ULDC UR9, c[0x0][0x610] ;  /* 0x0001840000097ab9 */ /* 0x000fe20000000800 */
[----:B------:R-:W-:Y:S02]  /*12a0*/  UISETP.NE.AND UP1, UPT, UR45, URZ, UPT ;  /* 0x0000003f2d00728c */ /* 0x000fe4000bf25270 */
[----:B------:R-:W-:Y:S02]  /*12b0*/  UIMAD UR7, UR15, UR9, UR7 ;  /* 0x000000090f0772a4 */ /* 0x000fe4000f8e0207 */
[----:B------:R-:W-:-:S04]  /*12c0*/  UIMAD UR8, UR8, UR5, UR19 ;  /* 0x00000005080872a4 */ /* 0x000fc8000f8e0213 */
[----:B------:R-:W-:Y:S02]  /*12d0*/  USEL UR5, UR8, UR7, !UP1 ;  /* 0x0000000708057287 */ /* 0x000fe4000c800000 */
[----:B------:R-:W-:-:S04]  /*12e0*/  USEL UR7, UR7, UR8, !UP1 ;  /* 0x0000000807077287 */ /* 0x000fc8000c800000 */
[----:B------:R-:W-:Y:S02]  /*12f0*/  IMAD.U32 R2, RZ, RZ, UR5 ;  /* 0x00000005ff027e24 */ /* 0x000fe4000f8e00ff */
[----:B------:R-:W-:-:S07]  /*1300*/  IMAD.U32 R18, RZ, RZ, UR7 ;  /* 0x00000007ff127e24 */ /* 0x000fce000f8e00ff */
.L_x_11:
[----:B------:R-:W-:Y:S05]  /*1310*/  @!P2 BRA `(.L_x_14) ;  /* 0x00000000000ca947 */ /* 0x000fea0003800000 */
[----:B------:R-:W-:Y:S01]  /*1320*/  UCGABAR_WAIT ;  /* 0x0000000000007dc7 */ /* 0x000fe20008000000 */
[----:B------:R-:W-:Y:S01]  /*1330*/  CCTL.IVALL ;  /* 0x00000000ff00798f */ /* 0x000fe20002000000 */
[----:B------:R-:W-:Y:S05]  /*1340*/  BRA `(.L_x_15) ;  /* 0x0000000000047947 */ /* 0x000fea0003800000 */
.L_x_14:
[----:B------:R-:W-:Y:S06]  /*1350*/  BAR.SYNC.DEFER_BLOCKING 0x0 ;  /* 0x0000000000007b1d */ /* 0x000fec0000010000 */
.L_x_15:
[----:B------:R-:W-:Y:S02]  /*1360*/  ULDC UR4, c[0x0][0x28c] ;  /* 0x0000a30000047ab9 */ /* 0x000fe40000000800 */
[----:B------:R-:W-:-:S04]  /*1370*/  UIADD3 UR4, UR4, 0x7f, URZ ;  /* 0x0000007f04047890 */ /* 0x000fc8000fffe03f */
[----:B------:R-:W-:-:S04]  /*1380*/  USHF.R.S32.HI UR5, URZ, 0x1f, UR4 ;  /* 0x0000001f3f057899 */ /* 0x000fc80008011404 */
[----:B------:R-:W-:-:S04]  /*1390*/  ULEA.HI UR5, UR5, UR4, URZ, 0x7 ;  /* 0x0000000405057291 */ /* 0x000fc8000f8f383f */
[----:B------:R-:W-:Y:S01]  /*13a0*/  USHF.R.S32.HI UR38, URZ, 0x7, UR5 ;  /* 0x000000073f267899 */ /* 0x000fe20008011405 */
[----:B------:R-:W-:Y:S11]  /*13b0*/  @!P3 BRA `(.L_x_16) ;  /* 0x000000600054b947 */ /* 0x000ff60003800000 */
[----:B------:R-:W-:-:S06]  /*13c0*/  UISETP.GT.U32.AND UP1, UPT, UR14, 0x1, UPT ;  /* 0x000000010e00788c */ /* 0x000fcc000bf24070 */
[----:B------:R-:W-:-:S13]  /*13d0*/  PLOP3.LUT P0, PT, PT, PT, UP1, 0x80, 0x0 ;  /* 0x000000000000781c */ /* 0x000fda0003f0f018 */
[----:B------:R-:W-:Y:S05]  /*13e0*/  @P0 EXIT ;  /* 0x000000000000094d */ /* 0x000fea0003800000 */
.L_x_17:
[----:B------:R-:W-:-:S08]  /*13f0*/  NOP ;  /* 0x0000000000007918 */ /* 0x000fd00000000000 */
[----:B------:R-:W0:Y:S02]  /*1400*/  USETMAXREG.TRY_ALLOC.CTAPOOL UP1, 0xe8 ;  /* 0x000000e8000079c8 */ /* 0x000e240008020600 */
[----:B0-----:R-:W-:-:S13]  /*1410*/  PLOP3.LUT P0, PT, PT, PT, UP1, 0x80, 0x0 ;  /* 0x000000000000781c */ /* 0x001fda0003f0f018 */
[----:B------:R-:W-:Y:S05]  /*1420*/  @!P0 BRA `(.L_x_17) ;  /* 0xfffffffc00f08947 */ /* 0x000fea000383ffff */
[----:B------:R-:W-:-:S13]  /*1430*/  LOP3.LUT P0, RZ, R0, 0xff, RZ, 0xc0, !PT ;  /* 0x000000ff00ff7812 */ /* 0x000fda000780c0ff */
[----:B------:R-:W-:Y:S05]  /*1440*/  @!P0 EXIT ;  /* 0x000000000000894d */ /* 0x000fea0003800000 */
[----:B------:R-:W0:Y:S01]  /*1450*/  S2UR UR5, SR_CgaCtaId ;  /* 0x00000000000579c3 */ /* 0x000e220000008800 */
[CC--:B------:R-:W-:Y:S01]  /*1460*/  LEA.HI R0, R9.reuse, R4.reuse, RZ, 0x2 ;  /* 0x0000000409007211 */ /* 0x0c0fe200078f10ff */
[----:B------:R-:W-:Y:S01]  /*1470*/  UMOV UR40, 0x400 ;  /* 0x0000040000287882 */ /* 0x000fe20000000000 */
[----:B------:R-:W-:Y:S01]  /*1480*/  LEA.HI R9, R9, R4, RZ, 0x5 ;  /* 0x0000000409097211 */ /* 0x000fe200078f28ff */
[----:B------:R-:W-:Y:S01]  /*1490*/  USHF.R.U32.HI UR4, URZ, 0x1, UR38 ;  /* 0x000000013f047899 */ /* 0x000fe20008011626 */
[--C-:B------:R-:W-:Y:S01]  /*14a0*/  SHF.R.S32.HI R90, RZ, 0x2, R0.reuse ;  /* 0x00000002ff5a7819 */ /* 0x100fe20000011400 */
[----:B------:R-:W-:Y:S01]  /*14b0*/  ULOP3.LUT UR44, UR38, 0x1, URZ, 0xc0, !UPT ;  /* 0x00000001262c7892 */ /* 0x000fe2000f8ec03f */
[----:B------:R-:W-:Y:S01]  /*14c0*/  SHF.R.S32.HI R3, RZ, 0x1f, R0 ;  /* 0x0000001fff037819 */ /* 0x000fe20000011400 */
[----:B------:R-:W2:Y:S01]  /*14d0*/  LDC.64 R94, c[0x0][0x5c8] ;  /* 0x00017200ff5e7b82 */ /* 0x000ea20000000a00 */
[----:B------:R-:W-:Y:S01]  /*14e0*/  SHF.R.S32.HI R9, RZ, 0x5, R9 ;  /* 0x00000005ff097819 */ /* 0x000fe20000011409 */
[----:B------:R-:W-:Y:S01]  /*14f0*/  ULDC.64 UR10, c[0x0][0x288] ;  /* 0x0000a200000a7ab9 */ /* 0x000fe20000000a00 */
[----:B------:R-:W-:Y:S01]  /*1500*/  LEA.HI R3, R3, R90, RZ, 0x3 ;  /* 0x0000005a03037211 */ /* 0x000fe200078f18ff */
[----:B------:R-:W-:-:S02]  /*1510*/  UISETP.LT.AND UP1, UPT, UR38, 0x1, UPT ;  /* 0x000000012600788c */ /* 0x000fc4000bf21270 */
[----:B------:R-:W-:Y:S01]  /*1520*/  ULOP3.LUT UR4, UR4, 0x1, URZ, 0xc0, !UPT ;  /* 0x0000000104047892 */ /* 0x000fe2000f8ec03f */
[----:B------:R-:W-:Y:S01]  /*1530*/  LOP3.LUT R3, R3, 0xfffffff8, RZ, 0xc0, !PT ;  /* 0xfffffff803037812 */ /* 0x000fe200078ec0ff */
[----:B------:R-:W-:Y:S01]  /*1540*/  ULDC UR43, c[0x0][0x658] ;  /* 0x00019600002b7ab9 */ /* 0x000fe20000000800 */
[----:B------:R-:W-:Y:S01]  /*1550*/  UMOV UR6, 0xffffffff ;  /* 0xffffffff00067882 */ /* 0x000fe20000000000 */
[----:B------:R-:W-:Y:S01]  /*1560*/  ULDC UR8, c[0x0][0x284] ;  /* 0x0000a10000087ab9 */ /* 0x000fe20000000800 */
[----:B------:R-:W-:Y:S01]  /*1570*/  USEL UR44, UR44, URZ, !UP0 ;  /* 0x0000003f2c2c7287 */ /* 0x000fe2000c000000 */
[----:B------:R-:W-:Y:S01]  /*1580*/  IMAD.IADD R90, R90, 0x1, -R3 ;  /* 0x000000015a5a7824 */ /* 0x000fe200078e0a03 */
[----:B------:R-:W-:Y:S01]  /*1590*/  LOP3.LUT R3, R0, 0xfffffffc, RZ, 0xc0, !PT ;  /* 0xfffffffc00037812 */ /* 0x000fe200078ec0ff */
[----:B------:R-:W-:Y:S01]  /*15a0*/  VIADD R0, R5, 0xffffffff ;  /* 0xffffffff05007836 */ /* 0x000fe20000000000 */
[----:B------:R-:W-:Y:S01]  /*15b0*/  USEL UR46, UR38, 0x1, UP1 ;  /* 0x00000001262e7887 */ /* 0x000fe20008800000 */
[--C-:B------:R-:W-:Y:S01]  /*15c0*/  IMAD R98, R9, -0x10, -R90.reuse ;  /* 0xfffffff009627824 */ /* 0x100fe200078e0a5a */
[----:B0-----:R-:W-:Y:S01]  /*15d0*/  ULEA UR40, UR5, UR40, 0x18 ;  /* 0x0000002805287291 */ /* 0x001fe2000f8ec03f */
[----:B------:R-:W-:Y:S01]  /*15e0*/  IMAD.IADD R3, R4, 0x1, -R3 ;  /* 0x0000000104037824 */ /* 0x000fe200078e0a03 */
[C---:B------:R-:W-:Y:S01]  /*15f0*/  ISETP.NE.AND P0, PT, R0.reuse, RZ, PT ;  /* 0x000000ff0000720c */ /* 0x040fe20003f05270 */
[----:B------:R-:W-:Y:S01]  /*1600*/  IMAD.SHL.U32 R0, R0, 0x8, RZ ;  /* 0x0000000800007824 */ /* 0x000fe200078e00ff */
[----:B------:R-:W-:Y:S01]  /*1610*/  UIADD3 UR50, UR40, 0x30, URZ ;  /* 0x0000003028327890 */ /* 0x000fe2000fffe03f */
[--C-:B------:R-:W-:Y:S01]  /*1620*/  SHF.R.S32.HI R91, RZ, 0x1f, R90.reuse ;  /* 0x0000001fff5b7819 */ /* 0x100fe2000001145a */
[----:B------:R-:W-:Y:S01]  /*1630*/  IMAD.SHL.U32 R92, R3, 0x2, RZ ;  /* 0x00000002035c7824 */ /* 0x000fe200078e00ff */
[----:B------:R-:W-:Y:S01]  /*1640*/  USHF.L.U32 UR6, UR6, UR43, URZ ;  /* 0x0000002b06067299 */ /* 0x000fe2000800063f */
[----:B------:R-:W-:Y:S01]  /*1650*/  IMAD.U32 R4, RZ, RZ, UR10 ;  /* 0x0000000aff047e24 */ /* 0x000fe2000f8e00ff */
[----:B------:R-:W-:Y:S01]  /*1660*/  LOP3.LUT R0, R0, 0x8, RZ, 0xc0, !PT ;  /* 0x0000000800007812 */ /* 0x000fe200078ec0ff */
[----:B------:R-:W-:Y:S01]  /*1670*/  UISETP.EQ.U32.AND UP0, UPT, UR4, 0x1, !UP0 ;  /* 0x000000010400788c */ /* 0x000fe2000c702070 */
[C---:B--2---:R-:W-:Y:S01]  /*1680*/  SHF.L.U64.HI R89, R94.reuse, 0x3, R95 ;  /* 0x000000035e597819 */ /* 0x044fe2000001025f */
[----:B------:R-:W-:Y:S01]  /*1690*/  IMAD.WIDE R90, R9, 0x10, R90 ;  /* 0x00000010095a7825 */ /* 0x000fe200078e025a */
[----:B------:R-:W-:Y:S01]  /*16a0*/  SEL R100, RZ, 0x1, P0 ;  /* 0x00000001ff647807 */ /* 0x000fe20000000000 */
[----:B------:R-:W-:Y:S01]  /*16b0*/  ULDC UR42, c[0x0][0x600] ;  /* 0x00018000002a7ab9 */ /* 0x000fe20000000800 */
[----:B------:R-:W-:Y:S01]  /*16c0*/  LEA R96, R5, UR50, 0x3 ;  /* 0x0000003205607c11 */ /* 0x000fe2000f8e18ff */
[----:B------:R-:W-:Y:S01]  /*16d0*/  IMAD.SHL.U32 R94, R94, 0x8, RZ ;  /* 0x000000085e5e7824 */ /* 0x000fe200078e00ff */
[C---:B------:R-:W-:Y:S01]  /*16e0*/  LOP3.LUT R101, R0.reuse, 0x8, RZ, 0x3c, !PT ;  /* 0x0000000800657812 */ /* 0x040fe200078e3cff */
[----:B------:R-:W-:Y:S01]  /*16f0*/  IMAD R95, R3, -0x2, R4 ;  /* 0xfffffffe035f7824 */ /* 0x000fe200078e0204 */
[----:B------:R-:W-:Y:S01]  /*1700*/  LOP3.LUT R97, R0, 0x18, RZ, 0x3c, !PT ;  /* 0x0000001800617812 */ /* 0x000fe200078e3cff */
[----:B------:R-:W-:Y:S01]  /*1710*/  VIADD R98, R98, UR8 ;  /* 0x0000000862627c36 */ /* 0x000fe20008000000 */
[----:B------:R-:W-:Y:S01]  /*1720*/  SHF.R.S32.HI R93, RZ, 0x1f, R92 ;  /* 0x0000001fff5d7819 */ /* 0x000fe2000001145c */
[----:B------:R-:W-:Y:S01]  /*1730*/  UMOV UR7, 0x1 ;  /* 0x0000000100077882 */ /* 0x000fe20000000000 */
[----:B------:R-:W-:-:S02]  /*1740*/  ULOP3.LUT UR49, UR39, 0x1, URZ, 0xfc, !UPT ;  /* 0x0000000127317892 */ /* 0x000fc4000f8efc3f */
[----:B------:R-:W-:Y:S02]  /*1750*/  USHF.L.U64.HI UR36, UR54, 0x1, UR37 ;  /* 0x0000000136247899 */ /* 0x000fe40008010225 */
[----:B------:R-:W-:Y:S02]  /*1760*/  UIADD3 UR41, UR11, 0xfe, URZ ;  /* 0x000000fe0b297890 */ /* 0x000fe4000fffe03f */
[----:B------:R-:W-:Y:S02]  /*1770*/  UIADD3 UR42, UR42, -0x1, URZ ;  /* 0xffffffff2a2a7890 */ /* 0x000fe4000fffe03f */
[----:B------:R-:W-:Y:S02]  /*1780*/  USHF.L.U32 UR43, UR7, UR43, URZ ;  /* 0x0000002b072b7299 */ /* 0x000fe4000800063f */
[----:B------:R-:W-:Y:S02]  /*1790*/  UIADD3 UR46, -UR46, UR38, URZ ;  /* 0x000000262e2e7290 */ /* 0x000fe4000fffe13f */
[----:B------:R-:W-:-:S02]  /*17a0*/  ULOP3.LUT UR47, URZ, UR6, URZ, 0x33, !UPT ;  /* 0x000000063f2f7292 */ /* 0x000fc4000f8e333f */
[----:B------:R-:W-:-:S12]  /*17b0*/  USEL UR48, URZ, 0x1, !UP0 ;  /* 0x000000013f307887 */ /* 0x000fd8000c000000 */
.L_x_165:
[----:B------:R-:W-:-:S04]  /*17c0*/  SHF.L.U32 R3, R100, 0x1f, RZ ;  /* 0x0000001f64037819 */ /* 0x000fc800000006ff */
[----:B------:R-:W0:Y:S02]  /*17d0*/  SYNCS.PHASECHK.TRANS64.TRYWAIT P0, [R96+URZ+-0x8], R3 ;  /* 0xfffff803600075a7 */ /* 0x000e24000800017f */
[----:B012345:R-:W-:Y:S05]  /*17e0*/  @!P0 BRA `(.L_x_18) ;  /* 0x0000006c009c8947 */ /* 0x03ffea0003800000 */
.L_x_185:
[----:B------:R-:W-:Y:S02]  /*17f0*/  ULDC UR4, c[0x0][0x28c] ;  /* 0x0000a30000047ab9 */ /* 0x000fe40000000800 */
[----:B------:R-:W-:-:S13]  /*1800*/  ISETP.LT.AND P0, PT, RZ, UR4, PT ;  /* 0x00000004ff007c0c */ /* 0x000fda000bf01270 */
[----:B------:R-:W-:Y:S05]  /*1810*/  @P0 BRA `(.L_x_19) ;  /* 0x0000000000400947 */ /* 0x000fea0003800000 */
[----:B------:R-:W-:Y:S01]  /*1820*/  MOV R0, 0x0 ;  /* 0x0000000000007802 */ /* 0x000fe20000000f00 */
[----:B------:R-:W-:Y:S01]  /*1830*/  ULDC.64 UR4, c[0x4][0x68] ;  /* 0x01001a0000047ab9 */ /* 0x000fe20000000a00 */
[----:B------:R-:W-:Y:S01]  /*1840*/  ULDC.64 UR6, c[0x4][0x8] ;  /* 0x0100020000067ab9 */ /* 0x000fe20000000a00 */
[----:B------:R-:W-:Y:S01]  /*1850*/  IMAD.U32 R4, RZ, RZ, UR4 ;  /* 0x00000004ff047e24 */ /* 0x000fe2000f8e00ff */
[----:B------:R1:W2:Y:S01]  /*1860*/  LDC.64 R14, c[0x4][R0] ;  /* 0x01000000000e7b82 */ /* 0x0002a20000000a00 */
[----:B------:R-:W-:Y:S01]  /*1870*/  IMAD.U32 R5, RZ, RZ, UR5 ;  /* 0x00000005ff057e24 */ /* 0x000fe2000f8e00ff */
[----:B------:R-:W-:Y:S01]  /*1880*/  ULDC.64 UR4, c[0x4][0x70] ;  /* 0x01001c0000047ab9 */ /* 0x000fe20000000a00 */
[----:B------:R-:W-:Y:S02]  /*1890*/  IMAD.U32 R10, RZ, RZ, UR6 ;  /* 0x00000006ff0a7e24 */ /* 0x000fe4000f8e00ff */
[----:B------:R-:W-:Y:S02]  /*18a0*/  IMAD.U32 R6, RZ, RZ, UR4 ;  /* 0x00000004ff067e24 */ /* 0x000fe4000f8e00ff */
[----:B------:R-:W-:-:S02]  /*18b0*/  IMAD.U32 R7, RZ, RZ, UR5 ;  /* 0x00000005ff077e24 */ /* 0x000fc4000f8e00ff */
[----:B------:R-:W-:Y:S02]  /*18c0*/  IMAD.U32 R11, RZ, RZ, UR7 ;  /* 0x00000007ff0b7e24 */ /* 0x000fe4000f8e00ff */
[----:B------:R-:W-:Y:S02]  /*18d0*/  IMAD.MOV.U32 R8, RZ, RZ, 0x1e1 ;  /* 0x000001e1ff087424 */ /* 0x000fe400078e00ff */
[----:B------:R-:W-:Y:S02]  /*18e0*/  IMAD.MOV.U32 R12, RZ, RZ, 0x1 ;  /* 0x00000001ff0c7424 */ /* 0x000fe400078e00ff */
[----:B-1----:R-:W-:-:S07]  /*18f0*/  IMAD.MOV.U32 R13, RZ, RZ, RZ ;  /* 0x000000ffff0d7224 */ /* 0x002fce00078e00ff */
[----:B------:R-:W-:-:S07]  /*1900*/  LEPC R20, `(.L_x_19) ;  /* 0x000000001014794e */ /* 0x000fce0000000000 */
[----:B0-2--5:R-:W-:Y:S05]  /*1910*/  CALL.ABS.NOINC R14 ;  /* 0x000000000e007343 */ /* 0x025fea0003c00000 */
.L_x_19:
[----:B------:R-:W-:-:S05]  /*1920*/  IMAD.U32 R0, RZ, RZ, UR49 ;  /* 0x00000031ff007e24 */ /* 0x000fca000f8e00ff */
[----:B------:R-:W-:-:S13]  /*1930*/  ISETP.NE.AND P0, PT, R0, 0x3, PT ;  /* 0x000000030000780c */ /* 0x000fda0003f05270 */
[----:B------:R-:W-:Y:S05]  /*1940*/  @!P0 BRA `(.L_x_20) ;  /* 0x0000000000048947 */ /* 0x000fea0003800000 */
[----:B------:R-:W-:Y:S01]  /*1950*/  BPT.TRAP 0x1 ;  /* 0x000000040000795c */ /* 0x000fe20000300000 */
.L_x_20:
[----:B0-----:R-:W-:Y:S02]  /*1960*/  IMAD.U32 R3, RZ, RZ, UR44 ;  /* 0x0000002cff037e24 */ /* 0x001fe4000f8e00ff */
[----:B------:R-:W-:-:S03]  /*1970*/  IMAD.U32 R0, RZ, RZ, UR48 ;  /* 0x00000030ff007e24 */ /* 0x000fc6000f8e00ff */
[----:B------:R-:W-:Y:S02]  /*1980*/  LEA R3, R3, UR40, 0x3 ;  /* 0x0000002803037c11 */ /* 0x000fe4000f8e18ff */
[----:B------:R-:W-:-:S04]  /*1990*/  SHF.L.U32 R0, R0, 0x1f, RZ ;  /* 0x0000001f00007819 */ /* 0x000fc800000006ff */
[----:B------:R0:W1:Y:S01]  /*19a0*/  SYNCS.PHASECHK.TRANS64.TRYWAIT P1, [R3+URZ], R0 ;  /* 0x00000000030075a7 */ /* 0x000062000802017f */
[----:B------:R-:W-:Y:S05]  /*19b0*/  @!P0 BRA `(.L_x_21) ;  /* 0x0000000000048947 */ /* 0x000fea0003800000 */
[----:B------:R-:W-:Y:S01]  /*19c0*/  BPT.TRAP 0x1 ;  /* 0x000000040000795c */ /* 0x000fe20000300000 */
.L_x_21:
[----:B------:R-:W-:-:S05]  /*19d0*/  IMAD.U32 R4, RZ, RZ, UR46 ;  /* 0x0000002eff047e24 */ /* 0x000fca000f8e00ff */
[----:B------:R-:W-:Y:S01]  /*19e0*/  ISETP.GE.AND P2, PT, R4, 0x1, PT ;  /* 0x000000010400780c */ /* 0x000fe20003f46270 */
[----:B-1----:R-:W-:-:S12]  /*19f0*/  @P1 BRA `(.L_x_22) ;  /* 0x0000000000081947 */ /* 0x002fd80003800000 */
[----:B------:R-:W1:Y:S02]  /*1a00*/  SYNCS.PHASECHK.TRANS64.TRYWAIT P1, [R3+URZ], R0 ;  /* 0x00000000030075a7 */ /* 0x000e64000802017f */
[----:B-1----:R-:W-:Y:S05]  /*1a10*/  @!P1 BRA `(.L_x_23) ;  /* 0x0000006c00249947 */ /* 0x002fea0003800000 */
.L_x_22:
[----:B------:R-:W-:Y:S05]  /*1a20*/  WARPSYNC.ALL ;  /* 0x0000000000007948 */ /* 0x000fea0003800000 */
[----:B------:R-:W-:Y:S01]  /*1a30*/  UIADD3 UR4, UR40, 0x100, URZ ;  /* 0x0000010028047890 */ /* 0x000fe2000fffe03f */
[----:B------:R-:W-:Y:S01]  /*1a40*/  WARPGROUP.ARRIVE ;  /* 0x00000000000079c5 */ /* 0x000fe20000000000 */
[----:B------:R-:W-:Y:S02]  /*1a50*/  UIADD3 UR5, UR40, 0x10100, URZ ;  /* 0x0001010028057890 */ /* 0x000fe4000fffe03f */
[----:B------:R-:W-:Y:S02]  /*1a60*/  USHF.R.U32.HI UR4, URZ, 0x4, UR4 ;  /* 0x000000043f047899 */ /* 0x000fe40008011604 */
[----:B------:R-:W-:-:S02]  /*1a70*/  USHF.R.U32.HI UR5, URZ, 0x4, UR5 ;  /* 0x000000043f057899 */ /* 0x000fc40008011605 */
[----:B------:R-:W-:Y:S02]  /*1a80*/  ULOP3.LUT UR4, UR4, 0x3fff, URZ, 0xc0, !UPT ;  /* 0x00003fff04047892 */ /* 0x000fe4000f8ec03f */
[----:B------:R-:W-:Y:S02]  /*1a90*/  ULOP3.LUT UR5, UR5, 0x3fff, URZ, 0xc0, !UPT ;  /* 0x00003fff05057892 */ /* 0x000fe4000f8ec03f */
[----:B------:R-:W-:Y:S02]  /*1aa0*/  ULOP3.LUT UR8, UR4, 0x10000, URZ, 0xfc, !UPT ;  /* 0x0001000004087892 */ /* 0x000fe4000f8efc3f */
[----:B------:R-:W-:Y:S02]  /*1ab0*/  ULOP3.LUT UR9, UR5, 0x10000, URZ, 0xfc, !UPT ;  /* 0x0001000005097892 */ /* 0x000fe4000f8efc3f */
[----:B------:R-:W-:Y:S02]  /*1ac0*/  ULEA UR11, UR44, UR8, 0xb ;  /* 0x000000082c0b7291 */ /* 0x000fe4000f8e583f */
[----:B------:R-:W-:Y:S01]  /*1ad0*/  ULEA UR10, UR44, UR9, 0xc ;  /* 0x000000092c0a7291 */ /* 0x000fe2000f8e603f */
[----:B------:R-:W-:Y:S01]  /*1ae0*/  UMOV UR5, 0x40000040 ;  /* 0x4000004000057882 */ /* 0x000fe20000000000 */
[----:B------:R-:W-:-:S03]  /*1af0*/  UMOV UR7, 0x40000040 ;  /* 0x4000004000077882 */ /* 0x000fc60000000000 */
[----:B------:R-:W-:Y:S02]  /*1b00*/  UMOV UR4, UR11 ;  /* 0x0000000b00047c82 */ /* 0x000fe40008000000 */
[----:B------:R-:W-:Y:S02]  /*1b10*/  UMOV UR6, UR10 ;  /* 0x0000000a00067c82 */ /* 0x000fe40008000000 */
[----:B------:R-:W-:Y:S01]  /*1b20*/  HGMMA.64x128x8.F32.TF32 R24, gdesc[UR4], RZ, !UPT, gsb0 ;  /* 0x05e00000041879f0 */ /* 0x000fe2000c0028ff */
[----:B------:R-:W-:Y:S02]  /*1b30*/  UIADD3 UR4, UR11, 0x2, URZ ;  /* 0x000000020b047890 */ /* 0x000fe4000fffe03f */
[----:B------:R-:W-:Y:S01]  /*1b40*/  UIADD3 UR6, UR10, 0x2, URZ ;  /* 0x000000020a067890 */ /* 0x000fe2000fffe03f */
[----:B------:R-:W-:Y:S01]  /*1b50*/  UMOV UR5, 0x40000040 ;  /* 0x4000004000057882 */ /* 0x000fe20000000000 */
[----:B------:R-:W-:Y:S01]  /*1b60*/  UMOV UR7, 0x40000040 ;  /* 0x4000004000077882 */ /* 0x000fe20000000000 */
[----:B------:R-:W-:-:S02]  /*1b70*/  WARPGROUP.DEPBAR.LE gsb0, 0x0 ;  /* 0x00008000000079c5 */ /* 0x000fc40000010000 */
[----:B------:R-:W-:-:S06]  /*1b80*/  WARPGROUP.ARRIVE ;  /* 0x00000000000079c5 */ /* 0x000fcc0000000000 */
[----:B------:R-:W-:Y:S01]  /*1b90*/  HGMMA.64x128x8.F32.TF32 R24, gdesc[UR4], R24, gsb0 ;  /* 0x05e00000041879f0 */ /* 0x000fe20008002818 */
[----:B------:R-:W-:Y:S02]  /*1ba0*/  UIADD3 UR4, UR11, 0x4, URZ ;  /* 0x000000040b047890 */ /* 0x000fe4000fffe03f */
[----:B------:R-:W-:Y:S01]  /*1bb0*/  UIADD3 UR6, UR10, 0x4, URZ ;  /* 0x000000040a067890 */ /* 0x000fe2000fffe03f */
[----:B------:R-:W-:Y:S01]  /*1bc0*/  UMOV UR5, 0x40000040 ;  /* 0x4000004000057882 */ /* 0x000fe20000000000 */
[----:B------:R-:W-:Y:S01]  /*1bd0*/  UMOV UR7, 0x40000040 ;  /* 0x4000004000077882 */ /* 0x000fe20000000000 */
[----:B------:R-:W-:Y:S02]  /*1be0*/  WARPGROUP.DEPBAR.LE gsb0, 0x0 ;  /* 0x00008000000079c5 */ /* 0x000fe40000010000 */
        /* <DEDUP_REMOVED lines=92> */
[----:B------:R-:W-:Y:S03]  /*21b0*/  HGMMA.64x128x8.F32.TF32 R24, gdesc[UR4], R24, gsb0 ;  /* 0x05e00000041879f0 */ /* 0x000fe60008002818 */
[----:B------:R-:W-:Y:S02]  /*21c0*/  WARPGROUP.DEPBAR.LE gsb0, 0x0 ;  /* 0x00008000000079c5 */ /* 0x000fe40000010000 */
[----:B------:R-:W-:Y:S05]  /*21d0*/  @!P2 BRA `(.L_x_24) ;  /* 0x000000080068a947 */ /* 0x000fea0003800000 */
[----:B------:R-:W-:Y:S01]  /*21e0*/  UIADD3 UR10, UR44, 0x1, URZ ;  /* 0x000000012c0a7890 */ /* 0x000fe2000fffe03f */
[----:B01----:R-:W-:Y:S02]  /*21f0*/  IMAD.U32 R0, RZ, RZ, UR46 ;  /* 0x0000002eff007e24 */ /* 0x003fe4000f8e00ff */
[----:B------:R-:W-:Y:S01]  /*2200*/  IMAD.U32 R3, RZ, RZ, UR44 ;  /* 0x0000002cff037e24 */ /* 0x000fe2000f8e00ff */
[----:B------:R-:W-:-:S04]  /*2210*/  UISETP.NE.AND UP0, UPT, UR10, 0x2, UPT ;  /* 0x000000020a00788c */ /* 0x000fc8000bf05270 */
[----:B------:R-:W-:Y:S02]  /*2220*/  USEL UR4, URZ, 0x1, UP0 ;  /* 0x000000013f047887 */ /* 0x000fe40008000000 */
[----:B------:R-:W-:Y:S02]  /*2230*/  USEL UR10, UR10, URZ, UP0 ;  /* 0x0000003f0a0a7287 */ /* 0x000fe40008000000 */
[----:B------:R-:W-:-:S06]  /*2240*/  ULOP3.LUT UR4, UR48, UR4, URZ, 0x3c, !UPT ;  /* 0x0000000430047292 */ /* 0x000fcc000f8e3c3f */
[----:B------:R-:W-:-:S07]  /*2250*/  IMAD.U32 R6, RZ, RZ, UR4 ;  /* 0x00000004ff067e24 */ /* 0x000fce000f8e00ff */
.L_x_31:
[----:B------:R-:W-:Y:S05]  /*2260*/  @!P0 BRA `(.L_x_25) ;  /* 0x0000000000048947 */ /* 0x000fea0003800000 */
[----:B------:R-:W-:Y:S01]  /*2270*/  BPT.TRAP 0x1 ;  /* 0x000000040000795c */ /* 0x000fe20000300000 */
.L_x_25:
[----:B------:R-:W-:Y:S01]  /*2280*/  ULEA UR4, UR10, UR40, 0x3 ;  /* 0x000000280a047291 */ /* 0x000fe2000f8e183f */
[----:B------:R-:W-:-:S08]  /*2290*/  SHF.L.U32 R4, R6, 0x1f, RZ ;  /* 0x0000001f06047819 */ /* 0x000fd000000006ff */
[----:B------:R0:W1:Y:S01]  /*22a0*/  SYNCS.PHASECHK.TRANS64.TRYWAIT P1, [UR4], R4 ;  /* 0x00000004ff0075a7 */ /* 0x0000620008020144 */
[----:B------:R-:W-:Y:S05]  /*22b0*/  @!P0 BRA `(.L_x_26) ;  /* 0x0000000000048947 */ /* 0x000fea0003800000 */
[----:B------:R-:W-:Y:S01]  /*22c0*/  BPT.TRAP 0x1 ;  /* 0x000000040000795c */ /* 0x000fe20000300000 */
.L_x_26:
[----:B-1----:R-:W-:Y:S05]  /*22d0*/  @P1 BRA `(.L_x_27) ;  /* 0x0000000000081947 */ /* 0x002fea0003800000 */
[----:B------:R-:W1:Y:S02]  /*22e0*/  SYNCS.PHASECHK.TRANS64.TRYWAIT P1, [UR4], R4 ;  /* 0x00000004ff0075a7 */ /* 0x000e640008020144 */
[----:B-1----:R-:W-:Y:S05]  /*22f0*/  @!P1 BRA `(.L_x_28) ;  /* 0x0000006400009947 */ /* 0x002fea0003800000 */
.L_x_27:
[----:B------:R-:W-:Y:S01]  /*2300*/  ULEA UR11, UR10, UR9, 0xc ;  /* 0x000000090a0b7291 */ /* 0x000fe2000f8e603f */
[----:B------:R-:W-:Y:S01]  /*2310*/  WARPGROUP.ARRIVE ;  /* 0x00000000000079c5 */ /* 0x000fe20000000000 */
[----:B------:R-:W-:Y:S01]  /*2320*/  ULEA UR12, UR10, UR8, 0xb ;  /* 0x000000080a0c7291 */ /* 0x000fe2000f8e583f */
[----:B------:R-:W-:Y:S01]  /*2330*/  UMOV UR7, 0x40000040 ;  /* 0x4000004000077882 */ /* 0x000fe20000000000 */
[----:B------:R-:W-:-:S03]  /*2340*/  UMOV UR5, 0x40000040 ;  /* 0x4000004000057882 */ /* 0x000fc60000000000 */
[----:B------:R-:W-:Y:S02]  /*2350*/  UMOV UR6, UR11 ;  /* 0x0000000b00067c82 */ /* 0x000fe40008000000 */
[----:B------:R-:W-:Y:S02]  /*2360*/  UMOV UR4, UR12 ;  /* 0x0000000c00047c82 */ /* 0x000fe40008000000 */
[----:B------:R-:W-:Y:S01]  /*2370*/  HGMMA.64x128x8.F32.TF32 R24, gdesc[UR4], R24, gsb0 ;  /* 0x05e00000041879f0 */ /* 0x000fe20008002818 */
        /* <DEDUP_REMOVED lines=107> */
[----:B------:R-:W-:Y:S01]  /*2a30*/  BPT.TRAP 0x1 ;  /* 0x000000040000795c */ /* 0x000fe20000300000 */
.L_x_29:
[----:B------:R-:W-:Y:S01]  /*2a40*/  ISETP.NE.AND P1, PT, R99, RZ, PT ;  /* 0x000000ff6300720c */ /* 0x000fe20003f25270 */
[----:B------:R-:W-:-:S12]  /*2a50*/  UISETP.GT.U32.AND UP0, UPT, UR39, 0x1, UPT ;  /* 0x000000012700788c */ /* 0x000fd8000bf04070 */
[----:B01----:R-:W-:-:S05]  /*2a60*/  @P1 LEA R4, R3, UR40, 0x3 ;  /* 0x0000002803041c11 */ /* 0x003fca000f8e18ff */
[----:B------:R-:W-:-:S05]  /*2a70*/  @P1 VIADD R5, R4, 0x10 ;  /* 0x0000001004051836 */ /* 0x000fca0000000000 */
[----:B------:R-:W-:-:S04]  /*2a80*/  @P1 PRMT R5, R22, 0x654, R5 ;  /* 0x0000065416051816 */ /* 0x000fc80000000005 */
[----:B------:R0:W-:Y:S01]  /*2a90*/  @P1 SYNCS.ARRIVE.TRANS64.RED.A1T0 RZ, [R5+URZ], RZ ;  /* 0x000000ff05ff19a7 */ /* 0x0001e2000810043f */
[----:B------:R-:W-:-:S13]  /*2aa0*/  PLOP3.LUT P1, PT, PT, PT, UP0, 0x80, 0x0 ;  /* 0x000000000000781c */ /* 0x000fda0003f2f008 */
[----:B0-----:R-:W-:Y:S05]  /*2ab0*/  @P1 BRA `(.L_x_30) ;  /* 0x0000000000041947 */ /* 0x001fea0003800000 */
[----:B------:R-:W-:Y:S01]  /*2ac0*/  BPT.TRAP 0x1 ;  /* 0x000000040000795c */ /* 0x000fe20000300000 */
.L_x_30:
[----:B------:R-:W-:Y:S01]  /*2ad0*/  UIADD3 UR10, UR10, 0x1, URZ ;  /* 0x000000010a0a7890 */ /* 0x000fe2000fffe03f */
[C---:B------:R-:W-:Y:S01]  /*2ae0*/  ISETP.GT.AND P2, PT, R0.reuse, 0x1, PT ;  /* 0x000000010000780c */ /* 0x040fe20003f44270 */
[----:B------:R-:W-:Y:S02]  /*2af0*/  VIADD R3, R3, 0x1 ;  /* 0x0000000103037836 */ /* 0x000fe40000000000 */
[----:B------:R-:W-:Y:S01]  /*2b00*/  UISETP.NE.AND UP0, UPT, UR10, 0x2, UPT ;  /* 0x000000020a00788c */ /* 0x000fe2000bf05270 */
[----:B------:R-:W-:Y:S02]  /*2b10*/  VIADD R0, R0, 0xffffffff ;  /* 0xffffffff00007836 */ /* 0x000fe40000000000 */
[C---:B------:R-:W-:Y:S01]  /*2b20*/  ISETP.NE.AND P1, PT, R3.reuse, 0x2, PT ;  /* 0x000000020300780c */ /* 0x040fe20003f25270 */
[----:B------:R-:W-:Y:S02]  /*2b30*/  USEL UR4, URZ, 0x1, UP0 ;  /* 0x000000013f047887 */ /* 0x000fe40008000000 */
[----:B------:R-:W-:Y:S01]  /*2b40*/  USEL UR10, UR10, URZ, UP0 ;  /* 0x0000003f0a0a7287 */ /* 0x000fe20008000000 */
[----:B------:R-:W-:-:S03]  /*2b50*/  SEL R3, R3, RZ, P1 ;  /* 0x000000ff03037207 */ /* 0x000fc60000800000 */
[----:B------:R-:W-:Y:S01]  /*2b60*/  LOP3.LUT R6, R6, UR4, RZ, 0x3c, !PT ;  /* 0x0000000406067c12 */ /* 0x000fe2000f8e3cff */
[----:B------:R-:W-:Y:S07]  /*2b70*/  @P2 BRA `(.L_x_31) ;  /* 0xfffffff400b82947 */ /* 0x000fee000383ffff */
.L_x_24:
[----:B01----:R-:W0:Y:S01]  /*2b80*/  LDC R0, c[0x0][0x28c] ;  /* 0x0000a300ff007b82 */ /* 0x003e220000000800 */
[----:B------:R1:W-:Y:S01]  /*2b90*/  SYNCS.ARRIVE.TRANS64.A1T0 RZ, [R101+UR50], RZ ;  /* 0x000000ff65ff79a7 */ /* 0x0003e20008100032 */
[----:B0-----:R-:W-:-:S13]  /*2ba0*/  ISETP.GE.AND P1, PT, R0, 0x1, PT ;  /* 0x000000010000780c */ /* 0x001fda0003f26270 */
[----:B-1----:R-:W-:Y:S05]  /*2bb0*/  @!P1 BRA `(.L_x_32) ;  /* 0x0000000000409947 */ /* 0x002fea0003800000 */
[----:B------:R-:W-:Y:S05]  /*2bc0*/  @!P0 BRA `(.L_x_33) ;  /* 0x0000000000048947 */ /* 0x000fea0003800000 */
[----:B------:R-:W-:Y:S01]  /*2bd0*/  BPT.TRAP 0x1 ;  /* 0x000000040000795c */ /* 0x000fe20000300000 */
.L_x_33:
[----:B------:R-:W-:Y:S01]  /*2be0*/  ISETP.NE.AND P0, PT, R99, RZ, PT ;  /* 0x000000ff6300720c */ /* 0x000fe20003f05270 */
[----:B------:R-:W-:-:S12]  /*2bf0*/  IMAD.U32 R3, RZ, RZ, UR40 ;  /* 0x00000028ff037e24 */ /* 0x000fd8000f8e00ff */
[----:B------:R-:W-:-:S05]  /*2c00*/  VOTEU.ANY UP0, P0 ;  /* 0x00000000003f7886 */ /* 0x000fca0000000100 */
[----:B------:R-:W-:Y:S02]  /*2c10*/  @UP0 UIADD3 UR4, UR46, UR44, URZ ;  /* 0x0000002c2e040290 */ /* 0x000fe4000fffe03f */
[----:B------:R-:W-:-:S04]  /*2c20*/  UISETP.GT.U32.AND UP0, UPT, UR39, 0x1, UPT ;  /* 0x000000012700788c */ /* 0x000fc8000bf04070 */
[----:B------:R-:W-:-:S04]  /*2c30*/  IMAD.U32 R0, RZ, RZ, UR4 ;  /* 0x00000004ff007e24 */ /* 0x000fc8000f8e00ff */
[----:B------:R-:W-:-:S05]  /*2c40*/  @P0 IMAD.SHL.U32 R0, R0, 0x8, RZ ;  /* 0x0000000800000824 */ /* 0x000fca00078e00ff */
[----:B------:R-:W-:-:S04]  /*2c50*/  @P0 LOP3.LUT R0, R0, 0x8, RZ, 0xc0, !PT ;  /* 0x0000000800000812 */ /* 0x000fc800078ec0ff */
[----:B------:R-:W-:-:S04]  /*2c60*/  @P0 IADD3 R3, R3, 0x10, R0 ;  /* 0x0000001003030810 */ /* 0x000fc80007ffe000 */
[----:B------:R-:W-:-:S04]  /*2c70*/  @P0 PRMT R3, R22, 0x654, R3 ;  /* 0x0000065416030816 */ /* 0x000fc80000000003 */
[----:B------:R0:W-:Y:S01]  /*2c80*/  @P0 SYNCS.ARRIVE.TRANS64.RED.A1T0 RZ, [R3+URZ], RZ ;  /* 0x000000ff03ff09a7 */ /* 0x0001e2000810043f */
[----:B------:R-:W-:-:S13]  /*2c90*/  PLOP3.LUT P0, PT, PT, PT, UP0, 0x80, 0x0 ;  /* 0x000000000000781c */ /* 0x000fda0003f0f008 */
[----:B0-----:R-:W-:Y:S05]  /*2ca0*/  @P0 BRA `(.L_x_32) ;  /* 0x0000000000040947 */ /* 0x001fea0003800000 */
[----:B------:R-:W-:Y:S01]  /*2cb0*/  BPT.TRAP 0x1 ;  /* 0x000000040000795c */ /* 0x000fe20000300000 */
.L_x_32:
[----:B------:R-:W-:Y:S02]  /*2cc0*/  SHF.L.U32 R3, R100, 0x1f, RZ ;  /* 0x0000001f64037819 */ /* 0x000fe400000006ff */
[----:B------:R-:W-:Y:S02]  /*2cd0*/  SHF.R.S32.HI R13, RZ, 0x1f, R19 ;  /* 0x0000001fff0d7819 */ /* 0x000fe40000011413 */
[----:B------:R-:W0:Y:S02]  /*2ce0*/  SYNCS.PHASECHK.TRANS64.TRYWAIT P0, [R96+URZ+0x8], R3 ;  /* 0x00000803600075a7 */ /* 0x000e24000800017f */
[----:B0-----:R-:W-:Y:S05]  /*2cf0*/  @!P0 BRA `(.L_x_34) ;  /* 0x0000005800988947 */ /* 0x001fea0003800000 */
.L_x_186:
[----:B------:R-:W-:Y:S01]  /*2d00*/  IMAD.SHL.U32 R5, R18, 0x40, RZ ;  /* 0x0000004012057824 */ /* 0x000fe200078e00ff */
[----:B------:R-:W-:Y:S01]  /*2d10*/  ULDC UR6, c[0x0][0x284] ;  /* 0x0000a10000067ab9 */ /* 0x000fe20000000800 */
[----:B------:R-:W-:Y:S01]  /*2d20*/  IMAD.SHL.U32 R10, R2, 0x80, RZ ;  /* 0x00000080020a7824 */ /* 0x000fe200078e00ff */
[----:B------:R-:W-:Y:S01]  /*2d30*/  ULDC.64 UR4, c[0x0][0x5d0] ;  /* 0x0001740000047ab9 */ /* 0x000fe20000000a00 */
[----:B------:R-:W-:Y:S01]  /*2d40*/  IMAD.WIDE R20, R18, 0x40, R90 ;  /* 0x0000004012147825 */ /* 0x000fe200078e025a */
[----:B------:R-:W-:Y:S01]  /*2d50*/  ISETP.GE.AND P0, PT, R5, UR6, PT ;  /* 0x0000000605007c0c */ /* 0x000fe2000bf06270 */
[----:B------:R-:W-:Y:S01]  /*2d60*/  ULDC UR6, c[0x0][0x288] ;  /* 0x0000a20000067ab9 */ /* 0x000fe20000000800 */
[----:B------:R-:W-:Y:S01]  /*2d70*/  SHF.R.S32.HI R11, RZ, 0x1f, R10 ;  /* 0x0000001fff0b7819 */ /* 0x000fe2000001140a */
[----:B------:R-:W-:Y:S01]  /*2d80*/  IMAD R0, R13, UR4, RZ ;  /* 0x000000040d007c24 */ /* 0x000fe2000f8e02ff */
[----:B------:R-:W-:Y:S01]  /*2d90*/  ISETP.GE.OR P0, PT, R10, UR6, P0 ;  /* 0x000000060a007c0c */ /* 0x000fe20008706670 */
[----:B0-----:R-:W-:-:S04]  /*2da0*/  IMAD.WIDE.U32 R2, R19, UR4, R92 ;  /* 0x0000000413027c25 */ /* 0x001fc8000f8e005c */
[----:B------:R-:W-:Y:S01]  /*2db0*/  IMAD R7, R19, UR5, R0 ;  /* 0x0000000513077c24 */ /* 0x000fe2000f8e0200 */
[----:B------:R-:W-:Y:S01]  /*2dc0*/  IADD3 R2, P1, R10, R2, RZ ;  /* 0x000000020a027210 */ /* 0x000fe20007f3e0ff */
[----:B------:R-:W-:Y:S02]  /*2dd0*/  ULDC.64 UR4, c[0x0][0x5c8] ;  /* 0x0001720000047ab9 */ /* 0x000fe40000000a00 */
[----:B------:R-:W-:Y:S01]  /*2de0*/  IMAD R9, R21, UR4, RZ ;  /* 0x0000000415097c24 */ /* 0x000fe2000f8e02ff */
[----:B------:R-:W-:-:S03]  /*2df0*/  IADD3.X R3, R11, R3, R7, P1, !PT ;  /* 0x000000030b037210 */ /* 0x000fc60000ffe407 */
[C---:B------:R-:W-:Y:S02]  /*2e00*/  IMAD R9, R20.reuse, UR5, R9 ;  /* 0x0000000514097c24 */ /* 0x040fe4000f8e0209 */
[----:B------:R-:W-:Y:S01]  /*2e10*/  IMAD.WIDE.U32 R102, R20, UR4, R2 ;  /* 0x0000000414667c25 */ /* 0x000fe2000f8e0002 */
[----:B------:R-:W-:Y:S06]  /*2e20*/  @P0 BRA `(.L_x_35) ;  /* 0x0000003c00d80947 */ /* 0x000fec0003800000 */
[----:B-----5:R-:W-:Y:S01]  /*2e30*/  FSETP.NEU.AND P1, PT, R88, RZ, PT ;  /* 0x000000ff5800720b */ /* 0x020fe20003f2d000 */
[----:B------:R-:W-:Y:S01]  /*2e40*/  IMAD.IADD R14, R95, 0x1, -R10 ;  /* 0x000000015f0e7824 */ /* 0x000fe200078e0a0a */
[----:B------:R-:W-:Y:S01]  /*2e50*/  BSSY B0, `(.L_x_35) ;  /* 0x00003f3000007945 */ /* 0x000fe20003800000 */
[----:B------:R-:W-:Y:S02]  /*2e60*/  IMAD.IADD R0, R98, 0x1, -R5 ;  /* 0x0000000162007824 */ /* 0x000fe400078e0a05 */
[----:B------:R-:W-:Y:S01]  /*2e70*/  IMAD.IADD R111, R103, 0x1, R9 ;  /* 0x00000001676f7824 */ /* 0x000fe200078e0209 */
[----:B------:R-:W-:-:S04]  /*2e80*/  ISETP.GT.AND P0, PT, R14, RZ, PT ;  /* 0x000000ff0e00720c */ /* 0x000fc80003f04270 */
[----:B------:R-:W-:-:S03]  /*2e90*/  ISETP.GT.AND P2, PT, R0, RZ, P0 ;  /* 0x000000ff0000720c */ /* 0x000fc60000744270 */
[----:B------:R-:W-:Y:S10]  /*2ea0*/  @!P1 BRA `(.L_x_36) ;  /* 0x0000002c001c9947 */ /* 0x000ff40003800000 */
[----:B------:R-:W0:Y:S01]  /*2eb0*/  LDC.64 R104, c[0x0][0x5b8] ;  /* 0x00016e00ff687b82 */ /* 0x000e220000000a00 */
[----:B------:R-:W-:-:S07]  /*2ec0*/  ULDC.64 UR4, c[0x0][0x5c0] ;  /* 0x0001700000047ab9 */ /* 0x000fce0000000a00 */
[----:B------:R-:W1:Y:S08]  /*2ed0*/  LDC.64 R106, c[0x0][0x5b0] ;  /* 0x00016c00ff6a7b82 */ /* 0x000e700000000a00 */
[----:B------:R-:W2:Y:S01]  /*2ee0*/  LDC.64 R108, c[0x0][0x5a8] ;  /* 0x00016a00ff6c7b82 */ /* 0x000ea20000000a00 */
[-C--:B0-----:R-:W-:Y:S02]  /*2ef0*/  IMAD R4, R13, R104.reuse, RZ ;  /* 0x000000680d047224 */ /* 0x081fe400078e02ff */
[----:B------:R-:W-:-:S04]  /*2f00*/  IMAD.WIDE.U32 R2, R19, R104, R92 ;  /* 0x0000006813027225 */ /* 0x000fc800078e005c */
[----:B------:R-:W-:Y:S01]  /*2f10*/  IMAD R103, R19, R105, R4 ;  /* 0x0000006913677224 */ /* 0x000fe200078e0204 */
[----:B------:R-:W-:Y:S01]  /*2f20*/  IADD3 R4, P1, R10, R2, RZ ;  /* 0x000000020a047210 */ /* 0x000fe20007f3e0ff */
[----:B-1----:R-:W-:-:S03]  /*2f30*/  IMAD R2, R21, R106, RZ ;  /* 0x0000006a15027224 */ /* 0x002fc600078e02ff */
[----:B------:R-:W-:Y:S01]  /*2f40*/  IADD3.X R5, R11, R3, R103, P1, !PT ;  /* 0x000000030b057210 */ /* 0x000fe20000ffe467 */
[C---:B------:R-:W-:Y:S02]  /*2f50*/  IMAD R21, R20.reuse, R107, R2 ;  /* 0x0000006b14157224 */ /* 0x040fe400078e0202 */
[----:B------:R-:W-:-:S04]  /*2f60*/  IMAD.WIDE.U32 R2, R20, R106, R4 ;  /* 0x0000006a14027225 */ /* 0x000fc800078e0004 */
[----:B------:R-:W-:Y:S01]  /*2f70*/  IMAD.IADD R3, R3, 0x1, R21 ;  /* 0x0000000103037824 */ /* 0x000fe200078e0215 */
[----:B--2---:R-:W-:-:S04]  /*2f80*/  LEA R8, P1, R2, R108, 0x2 ;  /* 0x0000006c02087211 */ /* 0x004fc800078210ff */
[----:B------:R-:W-:-:S05]  /*2f90*/  LEA.HI.X R9, R2, R109, R3, 0x2, P1 ;  /* 0x0000006d02097211 */ /* 0x000fca00008f1403 */
[----:B------:R0:W2:Y:S01]  /*2fa0*/  @P2 LDG.E.LTC128B R15, desc[UR52][R8.64] ;  /* 0x00000034080f2981 */ /* 0x0000a2000c1e1920 */
[----:B------:R-:W-:Y:S01]  /*2fb0*/  IMAD.WIDE.U32 R2, R20, R106, R10 ;  /* 0x0000006a14027225 */ /* 0x000fe200078e000a */
[----:B------:R-:W-:Y:S01]  /*2fc0*/  LEA R6, P3, R102, UR4, 0x2 ;  /* 0x0000000466067c11 */ /* 0x000fe2000f8610ff */
[----:B------:R-:W-:Y:S01]  /*2fd0*/  BSSY B1, `(.L_x_37) ;  /* 0x0000014000017945 */ /* 0x000fe20003800000 */
[----:B------:R-:W-:-:S04]  /*2fe0*/  IADD3 R12, P1, R92, R2, RZ ;  /* 0x000000025c0c7210 */ /* 0x000fc80007f3e0ff */
[----:B------:R-:W-:Y:S01]  /*2ff0*/  IADD3.X R13, R93, R21, R3, P1, !PT ;  /* 0x000000155d0d7210 */ /* 0x000fe20000ffe403 */
[----:B0-----:R-:W-:Y:S01]  /*3000*/  IMAD.SHL.U32 R8, R106, 0x8, RZ ;  /* 0x000000086a087824 */ /* 0x001fe200078e00ff */
[----:B------:R-:W-:Y:S02]  /*3010*/  ISETP.GT.AND P1, PT, R14, 0x1, PT ;  /* 0x000000010e00780c */ /* 0x000fe40003f24270 */
[----:B------:R-:W-:Y:S01]  /*3020*/  SHF.L.U64.HI R9, R106, 0x3, R107 ;  /* 0x000000036a097819 */ /* 0x000fe2000001026b */
[----:B------:R-:W-:-:S04]  /*3030*/  IMAD.WIDE.U32 R12, R19, R104, R12 ;  /* 0x00000068130c7225 */ /* 0x000fc800078e000c */
[----:B------:R-:W-:Y:S01]  /*3040*/  IMAD.IADD R3, R103, 0x1, R13 ;  /* 0x0000000167037824 */ /* 0x000fe200078e020d */
[----:B------:R-:W-:Y:S01]  /*3050*/  LEA R2, P4, R12, R108, 0x2 ;  /* 0x0000006c0c027211 */ /* 0x000fe200078810ff */
[----:B------:R-:W-:-:S03]  /*3060*/  IMAD.WIDE.U32 R8, R20, R106, R8 ;  /* 0x0000006a14087225 */ /* 0x000fc600078e0008 */
[----:B------:R-:W-:Y:S02]  /*3070*/  LEA.HI.X R3, R12, R109, R3, 0x2, P4 ;  /* 0x0000006d0c037211 */ /* 0x000fe400020f1403 */
[----:B--2---:R-:W-:-:S05]  /*3080*/  LOP3.LUT R7, R15, 0xffffe000, RZ, 0xc0, !PT ;  /* 0xffffe0000f077812 */ /* 0x004fca00078ec0ff */
[----:B------:R-:W-:-:S04]  /*3090*/  FMUL R7, R7, R88 ;  /* 0x0000005807077220 */ /* 0x000fc80000400000 */
[----:B------:R-:W-:Y:S01]  /*30a0*/  FFMA R105, R24, R23, R7 ;  /* 0x0000001718697223 */ /* 0x000fe20000000007 */
[----:B------:R-:W-:Y:S02]  /*30b0*/  LEA.HI.X R7, R102, UR5, R111, 0x2, P3 ;  /* 0x0000000566077c11 */ /* 0x000fe400098f146f */
[----:B------:R-:W-:Y:S02]  /*30c0*/  ISETP.GT.AND P3, PT, R0, RZ, P1 ;  /* 0x000000ff0000720c */ /* 0x000fe40000f64270 */
[----:B------:R-:W-:-:S05]  /*30d0*/  F2FP.TF32.F32.PACK_B R105, R105 ;  /* 0x00000069ff69723e */ /* 0x000fca00024050ff */
[----:B------:R0:W-:Y:S06]  /*30e0*/  @P2 STG.E desc[UR52][R6.64], R105 ;  /* 0x0000006906002986 */ /* 0x0001ec000c101934 */
[----:B------:R-:W-:Y:S05]  /*30f0*/  @!P3 BRA `(.L_x_38) ;  /* 0x000000000004b947 */ /* 0x000fea0003800000 */
[----:B------:R1:W5:Y:S02]  /*3100*/  LDG.E.LTC128B R15, desc[UR52][R2.64+0x4] ;  /* 0x00000434020f7981 */ /* 0x000364000c1e1920 */
.L_x_38:
[----:B------:R-:W-:Y:S05]  /*3110*/  BSYNC B1 ;  /* 0x0000000000017941 */ /* 0x000fea0003800000 */
.L_x_37:
[----:B-----5:R-:W-:Y:S01]  /*3120*/  LOP3.LUT R13, R15, 0xffffe000, RZ, 0xc0, !PT ;  /* 0xffffe0000f0d7812 */ /* 0x020fe200078ec0ff */
[----:B------:R-:W-:Y:S01]  /*3130*/  IMAD.IADD R21, R21, 0x1, R9 ;  /* 0x0000000115157824 */ /* 0x000fe200078e0209 */
[----:B------:R-:W-:Y:S02]  /*3140*/  IADD3 R9, P2, R4, R8, RZ ;  /* 0x0000000804097210 */ /* 0x000fe40007f5e0ff */
[----:B------:R-:W-:Y:S01]  /*3150*/  ISETP.GT.AND P0, PT, R0, 0x8, P0 ;  /* 0x000000080000780c */ /* 0x000fe20000704270 */
[----:B------:R-:W-:Y:S02]  /*3160*/  FMUL R4, R13, R88 ;  /* 0x000000580d047220 */ /* 0x000fe40000400000 */
[----:B------:R-:W-:Y:S01]  /*3170*/  IMAD.X R18, R21, 0x1, R5, P2 ;  /* 0x0000000115127824 */ /* 0x000fe200010e0605 */
[----:B------:R-:W-:Y:S01]  /*3180*/  LEA R12, P2, R9, R108, 0x2 ;  /* 0x0000006c090c7211 */ /* 0x000fe200078410ff */
[----:B------:R-:W-:Y:S01]  /*3190*/  FFMA R25, R25, R23, R4 ;  /* 0x0000001719197223 */ /* 0x000fe20000000004 */
[----:B------:R-:W-:-:S02]  /*31a0*/  @P3 IMAD.MOV.U32 R4, RZ, RZ, R6 ;  /* 0x000000ffff043224 */ /* 0x000fc400078e0006 */
[----:B------:R-:W-:Y:S01]  /*31b0*/  @P3 IMAD.MOV.U32 R5, RZ, RZ, R7 ;  /* 0x000000ffff053224 */ /* 0x000fe200078e0007 */
[----:B------:R-:W-:Y:S02]  /*31c0*/  LEA.HI.X R13, R9, R109, R18, 0x2, P2 ;  /* 0x0000006d090d7211 */ /* 0x000fe400010f1412 */
[----:B------:R-:W-:-:S05]  /*31d0*/  F2FP.TF32.F32.PACK_B R25, R25 ;  /* 0x00000019ff19723e */ /* 0x000fca00024050ff */
[----:B------:R2:W-:Y:S04]  /*31e0*/  @P3 STG.E desc[UR52][R4.64+0x4], R25 ;  /* 0x0000041904003986 */ /* 0x0005e8000c101934 */
[----:B------:R-:W3:Y:S01]  /*31f0*/  @P0 LDG.E.LTC128B R15, desc[UR52][R12.64] ;  /* 0x000000340c0f0981 */ /* 0x000ee2000c1e1920 */
[----:B------:R-:W-:Y:S01]  /*3200*/  IADD3 R10, P2, P3, R92, R8, R10 ;  /* 0x000000085c0a7210 */ /* 0x000fe20007b5e00a */
[----:B------:R-:W-:Y:S01]  /*3210*/  BSSY B1, `(.L_x_39) ;  /* 0x0000011000017945 */ /* 0x000fe20003800000 */
[----:B------:R-:W-:Y:S02]  /*3220*/  ISETP.GT.AND P1, PT, R0, 0x8, P1 ;  /* 0x000000080000780c */ /* 0x000fe40000f24270 */
[----:B------:R-:W-:Y:S02]  /*3230*/  IADD3.X R11, R93, R21, R11, P2, P3 ;  /* 0x000000155d0b7210 */ /* 0x000fe400017e640b */
[C---:B------:R-:W-:Y:S01]  /*3240*/  LEA R8, P2, R94.reuse, R6, 0x2 ;  /* 0x000000065e087211 */ /* 0x040fe200078410ff */
[----:B------:R-:W-:Y:S01]  /*3250*/  IMAD.WIDE.U32 R10, R19, R104, R10 ;  /* 0x00000068130a7225 */ /* 0x000fe200078e000a */
[----:B------:R-:W-:-:S03]  /*3260*/  SHF.L.U64.HI R19, R94, 0x2, R89 ;  /* 0x000000025e137819 */ /* 0x000fc60000010259 */
[----:B------:R-:W-:Y:S01]  /*3270*/  IMAD.IADD R11, R103, 0x1, R11 ;  /* 0x00000001670b7824 */ /* 0x000fe200078e020b */
[----:B--2---:R-:W-:-:S04]  /*3280*/  LEA R4, P3, R10, R108, 0x2 ;  /* 0x0000006c0a047211 */ /* 0x004fc800078610ff */
[----:B------:R-:W-:Y:S02]  /*3290*/  LEA.HI.X R5, R10, R109, R11, 0x2, P3 ;  /* 0x0000006d0a057211 */ /* 0x000fe400018f140b */
[----:B---3--:R-:W-:-:S05]  /*32a0*/  LOP3.LUT R9, R15, 0xffffe000, RZ, 0xc0, !PT ;  /* 0xffffe0000f097812 */ /* 0x008fca00078ec0ff */
[----:B------:R-:W-:-:S04]  /*32b0*/  FMUL R9, R9, R88 ;  /* 0x0000005809097220 */ /* 0x000fc80000400000 */
[----:B------:R-:W-:Y:S01]  /*32c0*/  FFMA R21, R26, R23, R9 ;  /* 0x000000171a157223 */ /* 0x000fe20000000009 */
[----:B------:R-:W-:-:S04]  /*32d0*/  IMAD.X R9, R19, 0x1, R7, P2 ;  /* 0x0000000113097824 */ /* 0x000fc800010e0607 */
[----:B------:R-:W-:-:S05]  /*32e0*/  F2FP.TF32.F32.PACK_B R21, R21 ;  /* 0x00000015ff15723e */ /* 0x000fca00024050ff */
[----:B------:R2:W-:Y:S01]  /*32f0*/  @P0 STG.E desc[UR52][R8.64], R21 ;  /* 0x0000001508000986 */ /* 0x0005e2000c101934 */
[----:B------:R-:W-:Y:S05]  /*3300*/  @!P1 BRA `(.L_x_40) ;  /* 0x0000000000049947 */ /* 0x000fea0003800000 */
[----:B------:R3:W5:Y:S02]  /*3310*/  LDG.E.LTC128B R15, desc[UR52][R4.64+0x4] ;  /* 0x00000434040f7981 */ /* 0x000764000c1e1920 */
.L_x_40:
[----:B------:R-:W-:Y:S05]  /*3320*/  BSYNC B1 ;  /* 0x0000000000017941 */ /* 0x000fea0003800000 */
.L_x_39:
[----:B-----5:R-:W-:Y:S01]  /*3330*/  LOP3.LUT R11, R15, 0xffffe000, RZ, 0xc0, !PT ;  /* 0xffffe0000f0b7812 */ /* 0x020fe200078ec0ff */
[----:B------:R-:W-:Y:S01]  /*3340*/  BSSY B1, `(.L_x_41) ;  /* 0x0000009000017945 */ /* 0x000fe20003800000 */
[----:B------:R-:W-:-:S03]  /*3350*/  ISETP.GT.AND P0, PT, R14, 0x8, PT ;  /* 0x000000080e00780c */ /* 0x000fc60003f04270 */
[----:B------:R-:W-:Y:S01]  /*3360*/  FMUL R10, R11, R88 ;  /* 0x000000580b0a7220 */ /* 0x000fe20000400000 */
[----:B------:R-:W-:-:S03]  /*3370*/  ISETP.GT.AND P2, PT, R0, RZ, P0 ;  /* 0x000000ff0000720c */ /* 0x000fc60000744270 */
[----:B------:R-:W-:-:S05]  /*3380*/  FFMA R27, R27, R23, R10 ;  /* 0x000000171b1b7223 */ /* 0x000fca000000000a */
[----:B------:R-:W-:-:S05]  /*3390*/  F2FP.TF32.F32.PACK_B R27, R27 ;  /* 0x0000001bff1b723e */ /* 0x000fca00024050ff */
[----:B------:R4:W-:Y:S01]  /*33a0*/  @P1 STG.E desc[UR52][R8.64+0x4], R27 ;  /* 0x0000041b08001986 */ /* 0x0009e2000c101934 */
[----:B------:R-:W-:Y:S05]  /*33b0*/  @!P2 BRA `(.L_x_42) ;  /* 0x000000000004a947 */ /* 0x000fea0003800000 */
[----:B------:R0:W5:Y:S02]  /*33c0*/  LDG.E.LTC128B R15, desc[UR52][R2.64+0x20] ;  /* 0x00002034020f7981 */ /* 0x000164000c1e1920 */
.L_x_42:
[----:B------:R-:W-:Y:S05]  /*33d0*/  BSYNC B1 ;  /* 0x0000000000017941 */ /* 0x000fea0003800000 */
.L_x_41:
        /* <DEDUP_REMOVED lines=10> */
.L_x_44:
[----:B------:R-:W-:Y:S05]  /*3480*/  BSYNC B1 ;  /* 0x0000000000017941 */ /* 0x000fea0003800000 */
.L_x_43:
[----:B0----5:R-:W-:Y:S01]  /*3490*/  LOP3.LUT R11, R15, 0xffffe000, RZ, 0xc0, !PT ;  /* 0xffffe0000f0b7812 */ /* 0x021fe200078ec0ff */
[----:B------:R-:W-:Y:S01]  /*34a0*/  BSSY B1, `(.L_x_45) ;  /* 0x0000008000017945 */ /* 0x000fe20003800000 */
[----:B------:R-:W-:-:S03]  /*34b0*/  ISETP.GT.AND P0, PT, R0, 0x8, P0 ;  /* 0x000000080000780c */ /* 0x000fc60000704270 */
[----:B------:R-:W-:-:S04]  /*34c0*/  FMUL R10, R11, R88 ;  /* 0x000000580b0a7220 */ /* 0x000fc80000400000 */
[----:B------:R-:W-:-:S05]  /*34d0*/  FFMA R29, R29, R23, R10 ;  /* 0x000000171d1d7223 */ /* 0x000fca000000000a */
[----:B------:R-:W-:-:S05]  /*34e0*/  F2FP.TF32.F32.PACK_B R29, R29 ;  /* 0x0000001dff1d723e */ /* 0x000fca00024050ff */
[----:B------:R0:W-:Y:S01]  /*34f0*/  @P3 STG.E desc[UR52][R6.64+0x24], R29 ;  /* 0x0000241d06003986 */ /* 0x0001e2000c101934 */
[----:B------:R-:W-:Y:S05]  /*3500*/  @!P0 BRA `(.L_x_46) ;  /* 0x0000000000048947 */ /* 0x000fea0003800000 */
[----:B------:R0:W5:Y:S02]  /*3510*/  LDG.E.LTC128B R15, desc[UR52][R4.64+0x20] ;  /* 0x00002034040f7981 */ /* 0x000164000c1e1920 */
.L_x_46:
[----:B------:R-:W-:Y:S05]  /*3520*/  BSYNC B1 ;  /* 0x0000000000017941 */ /* 0x000fea0003800000 */
.L_x_45:
[----:B-----5:R-:W-:Y:S01]  /*3530*/  LOP3.LUT R11, R15, 0xffffe000, RZ, 0xc0, !PT ;  /* 0xffffe0000f0b7812 */ /* 0x020fe200078ec0ff */
        /* <DEDUP_REMOVED lines=8> */
.L_x_48:
[----:B------:R-:W-:Y:S05]  /*35c0*/  BSYNC B1 ;  /* 0x0000000000017941 */ /* 0x000fea0003800000 */
.L_x_47:
[----:B0----5:R-:W-:Y:S01]  /*35d0*/  LOP3.LUT R11, R15, 0xffffe000, RZ, 0xc0, !PT ;  /* 0xffffe0000f0b7812 */ /* 0x021fe200078ec0ff */
        /* <DEDUP_REMOVED lines=9> */
.L_x_50:
[----:B------:R-:W-:Y:S05]  /*3670*/  BSYNC B1 ;  /* 0x0000000000017941 */ /* 0x000fea0003800000 */
.L_x_49:
        /* <DEDUP_REMOVED lines=10> */
.L_x_52:
[----:B------:R-:W-:Y:S05]  /*3720*/  BSYNC B1 ;  /* 0x0000000000017941 */ /* 0x000fea0003800000 */
.L_x_51:
        /* <DEDUP_REMOVED lines=9> */
.L_x_54:
[----:B------:R-:W-:Y:S05]  /*37c0*/  BSYNC B1 ;  /* 0x0000000000017941 */ /* 0x000fea0003800000 */
.L_x_53:
        /* <DEDUP_REMOVED lines=9> */
.L_x_56:
[----:B------:R-:W-:Y:S05]  /*3860*/  BSYNC B1 ;  /* 0x0000000000017941 */ /* 0x000fea0003800000 */
.L_x_55:
        /* <DEDUP_REMOVED lines=10> */
.L_x_58:
[----:B------:R-:W-:Y:S05]  /*3910*/  BSYNC B1 ;  /* 0x0000000000017941 */ /* 0x000fea0003800000 */
.L_x_57:
        /* <DEDUP_REMOVED lines=10> */
.L_x_60:
[----:B------:R-:W-:Y:S05]  /*39c0*/  BSYNC B1 ;  /* 0x0000000000017941 */ /* 0x000fea0003800000 */
.L_x_59:
        /* <DEDUP_REMOVED lines=9> */
.L_x_62:
[----:B------:R-:W-:Y:S05]  /*3a60*/  BSYNC B1 ;  /* 0x0000000000017941 */ /* 0x000fea0003800000 */
.L_x_61:
        /* <DEDUP_REMOVED lines=9> */
.L_x_64:
[----:B------:R-:W-:Y:S05]  /*3b00*/  BSYNC B1 ;  /* 0x0000000000017941 */ /* 0x000fea0003800000 */
.L_x_63:
        /* <DEDUP_REMOVED lines=10> */
.L_x_66:
[----:B------:R-:W-:Y:S05]  /*3bb0*/  BSYNC B1 ;  /* 0x0000000000017941 */ /* 0x000fea0003800000 */
.L_x_65:
        /* <DEDUP_REMOVED lines=10> */
.L_x_68:
[----:B------:R-:W-:Y:S05]  /*3c60*/  BSYNC B1 ;  /* 0x0000000000017941 */ /* 0x000fea0003800000 */
.L_x_67:
        /* <DEDUP_REMOVED lines=9> */
.L_x_70:
[----:B------:R-:W-:Y:S05]  /*3d00*/  BSYNC B1 ;  /* 0x0000000000017941 */ /* 0x000fea0003800000 */
.L_x_69:
        /* <DEDUP_REMOVED lines=9> */
.L_x_72:
[----:B------:R-:W-:Y:S05]  /*3da0*/  BSYNC B1 ;  /* 0x0000000000017941 */ /* 0x000fea0003800000 */
.L_x_71:
        /* <DEDUP_REMOVED lines=10> */
.L_x_74:
[----:B------:R-:W-:Y:S05]  /*3e50*/  BSYNC B1 ;  /* 0x0000000000017941 */ /* 0x000fea0003800000 */
.L_x_73:
        /* <DEDUP_REMOVED lines=10> */
.L_x_76:
[----:B------:R-:W-:Y:S05]  /*3f00*/  BSYNC B1 ;  /* 0x0000000000017941 */ /* 0x000fea0003800000 */
.L_x_75:
        /* <DEDUP_REMOVED lines=9> */
.L_x_78:
[----:B------:R-:W-:Y:S05]  /*3fa0*/  BSYNC B1 ;  /* 0x0000000000017941 */ /* 0x000fea0003800000 */
.L_x_77:
        /* <DEDUP_REMOVED lines=9> */
.L_x_80:
[----:B------:R-:W-:Y:S05]  /*4040*/  BSYNC B1 ;  /* 0x0000000000017941 */ /* 0x000fea0003800000 */
.L_x_79:
        /* <DEDUP_REMOVED lines=10> */
.L_x_82:
[----:B------:R-:W-:Y:S05]  /*40f0*/  BSYNC B1 ;  /* 0x0000000000017941 */ /* 0x000fea0003800000 */
.L_x_81:
        /* <DEDUP_REMOVED lines=10> */
.L_x_84:
[----:B------:R-:W-:Y:S05]  /*41a0*/  BSYNC B1 ;  /* 0x0000000000017941 */ /* 0x000fea0003800000 */
.L_x_83:
        /* <DEDUP_REMOVED lines=9> */
.L_x_86:
[----:B------:R-:W-:Y:S05]  /*4240*/  BSYNC B1 ;  /* 0x0000000000017941 */ /* 0x000fea0003800000 */
.L_x_85:
        /* <DEDUP_REMOVED lines=9> */
.L_x_88:
[----:B------:R-:W-:Y:S05]  /*42e0*/  BSYNC B1 ;  /* 0x0000000000017941 */ /* 0x000fea0003800000 */
.L_x_87:
        /* <DEDUP_REMOVED lines=10> */
.L_x_90:
[----:B------:R-:W-:Y:S05]  /*4390*/  BSYNC B1 ;  /* 0x0000000000017941 */ /* 0x000fea0003800000 */
.L_x_89:
        /* <DEDUP_REMOVED lines=10> */
.L_x_92:
[----:B------:R-:W-:Y:S05]  /*4440*/  BSYNC B1 ;  /* 0x0000000000017941 */ /* 0x000fea0003800000 */
.L_x_91:
        /* <DEDUP_REMOVED lines=9> */
.L_x_94:
[----:B------:R-:W-:Y:S05]  /*44e0*/  BSYNC B1 ;  /* 0x0000000000017941 */ /* 0x000fea0003800000 */
.L_x_93:
        /* <DEDUP_REMOVED lines=9> */
.L_x_96:
[----:B------:R-:W-:Y:S05]  /*4580*/  BSYNC B1 ;  /* 0x0000000000017941 */ /* 0x000fea0003800000 */
.L_x_95:
        /* <DEDUP_REMOVED lines=10> */
.L_x_98:
[----:B------:R-:W-:Y:S05]  /*4630*/  BSYNC B1 ;  /* 0x0000000000017941 */ /* 0x000fea0003800000 */
.L_x_97:
        /* <DEDUP_REMOVED lines=10> */
.L_x_100:
[----:B------:R-:W-:Y:S05]  /*46e0*/  BSYNC B1 ;  /* 0x0000000000017941 */ /* 0x000fea0003800000 */
.L_x_99:
        /* <DEDUP_REMOVED lines=9> */
.L_x_102:
[----:B------:R-:W-:Y:S05]  /*4780*/  BSYNC B1 ;  /* 0x0000000000017941 */ /* 0x000fea0003800000 */
.L_x_101:
        /* <DEDUP_REMOVED lines=9> */
.L_x_104:
[----:B------:R-:W-:Y:S05]  /*4820*/  BSYNC B1 ;  /* 0x0000000000017941 */ /* 0x000fea0003800000 */
.L_x_103:
        /* <DEDUP_REMOVED lines=10> */
.L_x_106:
[----:B------:R-:W-:Y:S05]  /*48d0*/  BSYNC B1 ;  /* 0x0000000000017941 */ /* 0x000fea0003800000 */
.L_x_105:
        /* <DEDUP_REMOVED lines=10> */
.L_x_108:
[----:B------:R-:W-:Y:S05]  /*4980*/  BSYNC B1 ;  /* 0x0000000000017941 */ /* 0x000fea0003800000 */
.L_x_107:
        /* <DEDUP_REMOVED lines=9> */
.L_x_110:
[----:B------:R-:W-:Y:S05]  /*4a20*/  BSYNC B1 ;  /* 0x0000000000017941 */ /* 0x000fea0003800000 */
.L_x_109:
        /* <DEDUP_REMOVED lines=9> */
.L_x_112:
[----:B------:R-:W-:Y:S05]  /*4ac0*/  BSYNC B1 ;  /* 0x0000000000017941 */ /* 0x000fea0003800000 */
.L_x_111:
        /* <DEDUP_REMOVED lines=10> */
.L_x_114:
[----:B------:R-:W-:Y:S05]  /*4b70*/  BSYNC B1 ;  /* 0x0000000000017941 */ /* 0x000fea0003800000 */
.L_x_113:
        /* <DEDUP_REMOVED lines=10> */
.L_x_116:
[----:B------:R-:W-:Y:S05]  /*4c20*/  BSYNC B1 ;  /* 0x0000000000017941 */ /* 0x000fea0003800000 */
.L_x_115:
        /* <DEDUP_REMOVED lines=9> */
.L_x_118:
[----:B------:R-:W-:Y:S05]  /*4cc0*/  BSYNC B1 ;  /* 0x0000000000017941 */ /* 0x000fea0003800000 */
.L_x_117:
        /* <DEDUP_REMOVED lines=9> */
.L_x_120:
[----:B------:R-:W-:Y:S05]  /*4d60*/  BSYNC B1 ;  /* 0x0000000000017941 */ /* 0x000fea0003800000 */
.L_x_119:
        /* <DEDUP_REMOVED lines=10> */
.L_x_122:
[----:B------:R-:W-:Y:S05]  /*4e10*/  BSYNC B1 ;  /* 0x0000000000017941 */ /* 0x000fea0003800000 */
.L_x_121:
        /* <DEDUP_REMOVED lines=10> */
.L_x_124:
[----:B------:R-:W-:Y:S05]  /*4ec0*/  BSYNC B1 ;  /* 0x0000000000017941 */ /* 0x000fea0003800000 */
.L_x_123:
        /* <DEDUP_REMOVED lines=9> */
.L_x_126:
[----:B------:R-:W-:Y:S05]  /*4f60*/  BSYNC B1 ;  /* 0x0000000000017941 */ /* 0x000fea0003800000 */
.L_x_125:
        /* <DEDUP_REMOVED lines=9> */
.L_x_128:
[----:B------:R-:W-:Y:S05]  /*5000*/  BSYNC B1 ;  /* 0x0000000000017941 */ /* 0x000fea0003800000 */
.L_x_127:
        /* <DEDUP_REMOVED lines=10> */
.L_x_130:
[----:B------:R-:W-:Y:S05]  /*50b0*/  BSYNC B1 ;  /* 0x0000000000017941 */ /* 0x000fea0003800000 */
.L_x_129:
        /* <DEDUP_REMOVED lines=10> */
.L_x_132:
[----:B------:R-:W-:Y:S05]  /*5160*/  BSYNC B1 ;  /* 0x0000000000017941 */ /* 0x000fea0003800000 */
.L_x_131:
        /* <DEDUP_REMOVED lines=9> */
.L_x_134:
[----:B------:R-:W-:Y:S05]  /*5200*/  BSYNC B1 ;  /* 0x0000000000017941 */ /* 0x000fea0003800000 */
.L_x_133:
        /* <DEDUP_REMOVED lines=9> */
.L_x_136:
[----:B------:R-:W-:Y:S05]  /*52a0*/  BSYNC B1 ;  /* 0x0000000000017941 */ /* 0x000fea0003800000 */
.L_x_135:
        /* <DEDUP_REMOVED lines=10> */
.L_x_138:
[----:B------:R-:W-:Y:S05]  /*5350*/  BSYNC B1 ;  /* 0x0000000000017941 */ /* 0x000fea0003800000 */
.L_x_137:
        /* <DEDUP_REMOVED lines=10> */
.L_x_140:
[----:B------:R-:W-:Y:S05]  /*5400*/  BSYNC B1 ;  /* 0x0000000000017941 */ /* 0x000fea0003800000 */
.L_x_139:
        /* <DEDUP_REMOVED lines=9> */
.L_x_142:
[----:B------:R-:W-:Y:S05]  /*54a0*/  BSYNC B1 ;  /* 0x0000000000017941 */ /* 0x000fea0003800000 */
.L_x_141:
        /* <DEDUP_REMOVED lines=9> */
.L_x_144:
[----:B------:R-:W-:Y:S05]  /*5540*/  BSYNC B1 ;  /* 0x0000000000017941 */ /* 0x000fea0003800000 */
.L_x_143:
        /* <DEDUP_REMOVED lines=10> */
.L_x_146:
[----:B------:R-:W-:Y:S05]  /*55f0*/  BSYNC B1 ;  /* 0x0000000000017941 */ /* 0x000fea0003800000 */
.L_x_145:
        /* <DEDUP_REMOVED lines=10> */
.L_x_148:
[----:B------:R-:W-:Y:S05]  /*56a0*/  BSYNC B1 ;  /* 0x0000000000017941 */ /* 0x000fea0003800000 */
.L_x_147:
        /* <DEDUP_REMOVED lines=9> */
.L_x_150:
[----:B------:R-:W-:Y:S05]  /*5740*/  BSYNC B1 ;  /* 0x0000000000017941 */ /* 0x000fea0003800000 */
.L_x_149:
        /* <DEDUP_REMOVED lines=9> */
.L_x_152:
[----:B------:R-:W-:Y:S05]  /*57e0*/  BSYNC B1 ;  /* 0x0000000000017941 */ /* 0x000fea0003800000 */
.L_x_151:
        /* <DEDUP_REMOVED lines=10> */
.L_x_154:
[----:B------:R-:W-:Y:S05]  /*5890*/  BSYNC B1 ;  /* 0x0000000000017941 */ /* 0x000fea0003800000 */
.L_x_153:
        /* <DEDUP_REMOVED lines=10> */
.L_x_156:
[----:B------:R-:W-:Y:S05]  /*5940*/  BSYNC B1 ;  /* 0x0000000000017941 */ /* 0x000fea0003800000 */
.L_x_155:
[----:B01---5:R-:W-:Y:S01]  /*5950*/  LOP3.LUT R3, R15, 0xffffe000, RZ, 0xc0, !PT ;  /* 0xffffe0000f037812 */ /* 0x023fe200078ec0ff */
        /* <DEDUP_REMOVED lines=8> */
.L_x_158:
[----:B------:R-:W-:Y:S05]  /*59e0*/  BSYNC B1 ;  /* 0x0000000000017941 */ /* 0x000fea0003800000 */
.L_x_157:
[----:B-----5:R-:W-:Y:S01]  /*59f0*/  LOP3.LUT R3, R15, 0xffffe000, RZ, 0xc0, !PT ;  /* 0xffffe0000f037812 */ /* 0x020fe200078ec0ff */
[----:B------:R-:W-:Y:S01]  /*5a00*/  @P0 IMAD.MOV.U32 R2, RZ, RZ, R8 ;  /* 0x000000ffff020224 */ /* 0x000fe200078e0008 */
[----:B------:R-:W-:Y:S01]  /*5a10*/  ISETP.GT.AND P1, PT, R0, 0x8, P1 ;  /* 0x000000080000780c */ /* 0x000fe20000f24270 */
[----:B------:R-:W-:Y:S02]  /*5a20*/  BSSY B1, `(.L_x_159) ;  /* 0x0000008000017945 */ /* 0x000fe40003800000 */
[----:B------:R-:W-:-:S04]  /*5a30*/  FMUL R3, R3, R88 ;  /* 0x0000005803037220 */ /* 0x000fc80000400000 */
[----:B0-----:R-:W-:Y:S01]  /*5a40*/  FFMA R7, R86, R23, R3 ;  /* 0x0000001756077223 */ /* 0x001fe20000000003 */
[----:B------:R-:W-:-:S04]  /*5a50*/  @P0 IMAD.MOV.U32 R3, RZ, RZ, R9 ;  /* 0x000000ffff030224 */ /* 0x000fc800078e0009 */
[----:B------:R-:W-:-:S05]  /*5a60*/  F2FP.TF32.F32.PACK_B R7, R7 ;  /* 0x00000007ff07723e */ /* 0x000fca00024050ff */
[----:B------:R0:W-:Y:S01]  /*5a70*/  @P0 STG.E desc[UR52][R2.64+0x1e0], R7 ;  /* 0x0001e00702000986 */ /* 0x0001e2000c101934 */
[----:B------:R-:W-:Y:S05]  /*5a80*/  @!P1 BRA `(.L_x_160) ;  /* 0x0000000000049947 */ /* 0x000fea0003800000 */
[----:B------:R0:W5:Y:S02]  /*5a90*/  LDG.E.LTC128B R15, desc[UR52][R4.64+0x1e4] ;  /* 0x0001e434040f7981 */ /* 0x000164000c1e1920 */
.L_x_160:
[----:B------:R-:W-:Y:S05]  /*5aa0*/  BSYNC B1 ;  /* 0x0000000000017941 */ /* 0x000fea0003800000 */
.L_x_159:
[----:B------:R-:W-:Y:S05]  /*5ab0*/  @!P1 BRA `(.L_x_161) ;  /* 0x0000001000b09947 */ /* 0x000fea0003800000 */
[----:B-----5:R-:W-:-:S05]  /*5ac0*/  LOP3.LUT R15, R15, 0xffffe000, RZ, 0xc0, !PT ;  /* 0xffffe0000f0f7812 */ /* 0x020fca00078ec0ff */
[----:B------:R-:W-:-:S04]  /*5ad0*/  FMUL R0, R15, R88 ;  /* 0x000000580f007220 */ /* 0x000fc80000400000 */
[----:B------:R-:W-:-:S05]  /*5ae0*/  FFMA R87, R87, R23, R0 ;  /* 0x0000001757577223 */ /* 0x000fca0000000000 */
[----:B------:R-:W-:-:S05]  /*5af0*/  F2FP.TF32.F32.PACK_B R87, R87 ;  /* 0x00000057ff57723e */ /* 0x000fca00024050ff */
[----:B------:R0:W-:Y:S01]  /*5b00*/  STG.E desc[UR52][R8.64+0x1e4], R87 ;  /* 0x0001e45708007986 */ /* 0x0001e2000c101934 */
[----:B------:R-:W-:Y:S05]  /*5b10*/  BRA `(.L_x_161) ;  /* 0x0000001000987947 */ /* 0x000fea0003800000 */
.L_x_36:
[----:B------:R-:W-:Y:S01]  /*5b20*/  ISETP.GT.AND P4, PT, R14, 0x1, PT ;  /* 0x000000010e00780c */ /* 0x000fe20003f84270 */
[----:B------:R-:W-:Y:S01]  /*5b30*/  ULDC.64 UR4, c[0x0][0x5c0] ;  /* 0x0001700000047ab9 */ /* 0x000fe20000000a00 */
[-C--:B------:R-:W-:Y:S01]  /*5b40*/  FMUL R7, R24, R23.reuse ;  /* 0x0000001718077220 */ /* 0x080fe20000400000 */
[----:B------:R-:W-:Y:S01]  /*5b50*/  LEA R2, P3, R102, UR4, 0x2 ;  /* 0x0000000466027c11 */ /* 0x000fe2000f8610ff */
[-C--:B------:R-:W-:Y:S01]  /*5b60*/  FMUL R25, R25, R23.reuse ;  /* 0x0000001719197220 */ /* 0x080fe20000400000 */
[----:B------:R-:W-:Y:S01]  /*5b70*/  ISETP.GT.AND P1, PT, R0, RZ, P4 ;  /* 0x000000ff0000720c */ /* 0x000fe20002724270 */
[-C--:B------:R-:W-:Y:S01]  /*5b80*/  FMUL R9, R26, R23.reuse ;  /* 0x000000171a097220 */ /* 0x080fe20000400000 */
[----:B------:R-:W-:Y:S01]  /*5b90*/  LEA.HI.X R3, R102, UR5, R111, 0x2, P3 ;  /* 0x0000000566037c11 */ /* 0x000fe200098f146f */
[----:B------:R-:W-:Y:S01]  /*5ba0*/  FMUL R27, R27, R23 ;  /* 0x000000171b1b7220 */ /* 0x000fe20000400000 */
[----:B------:R-:W-:Y:S01]  /*5bb0*/  F2FP.TF32.F32.PACK_B R7, R7 ;  /* 0x00000007ff07723e */ /* 0x000fe200024050ff */
[----:B------:R-:W-:Y:S01]  /*5bc0*/  FMUL R29, R29, R23 ;  /* 0x000000171d1d7220 */ /* 0x000fe20000400000 */
[----:B------:R-:W-:Y:S01]  /*5bd0*/  F2FP.TF32.F32.PACK_B R25, R25 ;  /* 0x00000019ff19723e */ /* 0x000fe200024050ff */
[-C--:B------:R-:W-:Y:S01]  /*5be0*/  FMUL R31, R31, R23.reuse ;  /* 0x000000171f1f7220 */ /* 0x080fe20000400000 */
[C---:B------:R-:W-:Y:S01]  /*5bf0*/  SHF.L.U64.HI R5, R94.reuse, 0x2, R89 ;  /* 0x000000025e057819 */ /* 0x040fe20000010259 */
[----:B------:R0:W-:Y:S01]  /*5c00*/  @P2 STG.E desc[UR52][R2.64], R7 ;  /* 0x0000000702002986 */ /* 0x0001e2000c101934 */
[----:B------:R-:W-:Y:S01]  /*5c10*/  LEA R4, P3, R94, R2, 0x2 ;  /* 0x000000025e047211 */ /* 0x000fe200078610ff */
[-C--:B------:R-:W-:Y:S01]  /*5c20*/  FMUL R11, R32, R23.reuse ;  /* 0x00000017200b7220 */ /* 0x080fe20000400000 */
[C---:B------:R-:W-:Y:S01]  /*5c30*/  ISETP.GT.AND P2, PT, R14.reuse, 0x8, PT ;  /* 0x000000080e00780c */ /* 0x040fe20003f44270 */
[----:B------:R-:W-:Y:S01]  /*5c40*/  @P1 STG.E desc[UR52][R2.64+0x4], R25 ;  /* 0x0000041902001986 */ /* 0x000fe2000c101934 */
[----:B------:R-:W-:Y:S01]  /*5c50*/  ISETP.GT.AND P1, PT, R14, 0x9, PT ;  /* 0x000000090e00780c */ /* 0x000fe20003f24270 */
[----:B------:R-:W-:Y:S01]  /*5c60*/  IMAD.X R5, R5, 0x1, R3, P3 ;  /* 0x0000000105057824 */ /* 0x000fe200018e0603 */
[C---:B------:R-:W-:Y:S01]  /*5c70*/  ISETP.GT.AND P0, PT, R0.reuse, 0x8, P0 ;  /* 0x000000080000780c */ /* 0x040fe20000704270 */
[-C--:B------:R-:W-:Y:S01]  /*5c80*/  FMUL R33, R33, R23.reuse ;  /* 0x0000001721217220 */ /* 0x080fe20000400000 */
[C---:B------:R-:W-:Y:S01]  /*5c90*/  ISETP.GT.AND P4, PT, R0.reuse, 0x8, P4 ;  /* 0x000000080000780c */ /* 0x040fe20002784270 */
[-C--:B------:R-:W-:Y:S01]  /*5ca0*/  FMUL R35, R35, R23.reuse ;  /* 0x0000001723237220 */ /* 0x080fe20000400000 */
[----:B------:R-:W-:Y:S01]  /*5cb0*/  ISETP.GT.AND P5, PT, R0, RZ, P2 ;  /* 0x000000ff0000720c */ /* 0x000fe200017a4270 */
[-C--:B0-----:R-:W-:Y:S01]  /*5cc0*/  FMUL R7, R28, R23.reuse ;  /* 0x000000171c077220 */ /* 0x081fe20000400000 */
[----:B------:R-:W-:Y:S01]  /*5cd0*/  ISETP.GT.AND P3, PT, R0, RZ, P1 ;  /* 0x000000ff0000720c */ /* 0x000fe20000f64270 */
[----:B------:R-:W-:Y:S01]  /*5ce0*/  FMUL R37, R37, R23 ;  /* 0x0000001725257220 */ /* 0x000fe20000400000 */
[----:B------:R-:W-:Y:S01]  /*5cf0*/  F2FP.TF32.F32.PACK_B R9, R9 ;  /* 0x00000009ff09723e */ /* 0x000fe200024050ff */
[----:B------:R-:W-:Y:S01]  /*5d00*/  FMUL R39, R39, R23 ;  /* 0x0000001727277220 */ /* 0x000fe20000400000 */
[----:B------:R-:W-:Y:S01]  /*5d10*/  F2FP.TF32.F32.PACK_B R27, R27 ;  /* 0x0000001bff1b723e */ /* 0x000fe200024050ff */
[----:B------:R-:W-:Y:S01]  /*5d20*/  FMUL R41, R41, R23 ;  /* 0x0000001729297220 */ /* 0x000fe20000400000 */
[----:B------:R-:W-:Y:S01]  /*5d30*/  F2FP.TF32.F32.PACK_B R7, R7 ;  /* 0x00000007ff07723e */ /* 0x000fe200024050ff */
[----:B------:R0:W-:Y:S01]  /*5d40*/  @P0 STG.E desc[UR52][R4.64], R9 ;  /* 0x0000000904000986 */ /* 0x0001e2000c101934 */
[----:B------:R-:W-:Y:S01]  /*5d50*/  F2FP.TF32.F32.PACK_B R29, R29 ;  /* 0x0000001dff1d723e */ /* 0x000fe200024050ff */
[-C--:B------:R-:W-:Y:S01]  /*5d60*/  FMUL R43, R43, R23.reuse ;  /* 0x000000172b2b7220 */ /* 0x080fe20000400000 */
[----:B------:R-:W-:Y:S01]  /*5d70*/  ISETP.GT.AND P0, PT, R14, 0x10, PT ;  /* 0x000000100e00780c */ /* 0x000fe20003f04270 */
[----:B------:R-:W-:Y:S01]  /*5d80*/  @P4 STG.E desc[UR52][R4.64+0x4], R27 ;  /* 0x0000041b04004986 */ /* 0x000fe2000c101934 */
[C---:B------:R-:W-:Y:S01]  /*5d90*/  ISETP.GT.AND P2, PT, R0.reuse, 0x8, P2 ;  /* 0x000000080000780c */ /* 0x040fe20001744270 */
[-C--:B------:R-:W-:Y:S01]  /*5da0*/  FMUL R45, R45, R23.reuse ;  /* 0x000000172d2d7220 */ /* 0x080fe20000400000 */
[C---:B------:R-:W-:Y:S01]  /*5db0*/  ISETP.GT.AND P1, PT, R0.reuse, 0x8, P1 ;  /* 0x000000080000780c */ /* 0x040fe20000f24270 */
[----:B------:R1:W-:Y:S01]  /*5dc0*/  @P5 STG.E desc[UR52][R2.64+0x20], R7 ;  /* 0x0000200702005986 */ /* 0x0003e2000c101934 */
[----:B------:R-:W-:Y:S01]  /*5dd0*/  ISETP.GT.AND P5, PT, R0, RZ, P0 ;  /* 0x000000ff0000720c */ /* 0x000fe200007a4270 */
[----:B------:R-:W-:Y:S01]  /*5de0*/  FMUL R47, R47, R23 ;  /* 0x000000172f2f7220 */ /* 0x000fe20000400000 */
[----:B------:R-:W-:Y:S01]  /*5df0*/  F2FP.TF32.F32.PACK_B R31, R31 ;  /* 0x0000001fff1f723e */ /* 0x000fe200024050ff */
[----:B------:R-:W-:Y:S01]  /*5e00*/  @P3 STG.E desc[UR52][R2.64+0x24], R29 ;  /* 0x0000241d02003986 */ /* 0x000fe2000c101934 */
[----:B------:R-:W-:Y:S01]  /*5e10*/  ISETP.GT.AND P3, PT, R14, 0x11, PT ;  /* 0x000000110e00780c */ /* 0x000fe20003f64270 */
[----:B0-----:R-:W-:Y:S01]  /*5e20*/  FMUL R9, R30, R23 ;  /* 0x000000171e097220 */ /* 0x001fe20000400000 */
[----:B------:R-:W-:Y:S01]  /*5e30*/  F2FP.TF32.F32.PACK_B R11, R11 ;  /* 0x0000000bff0b723e */ /* 0x000fe200024050ff */
[-C--:B------:R-:W-:Y:S01]  /*5e40*/  FMUL R49, R49, R23.reuse ;  /* 0x0000001731317220 */ /* 0x080fe20000400000 */
[----:B------:R-:W-:Y:S01]  /*5e50*/  ISETP.GT.AND P4, PT, R0, RZ, P3 ;  /* 0x000000ff0000720c */ /* 0x000fe20001f84270 */
[----:B------:R-:W-:Y:S01]  /*5e60*/  FMUL R51, R51, R23 ;  /* 0x0000001733337220 */ /* 0x000fe20000400000 */
[----:B------:R-:W-:Y:S01]  /*5e70*/  F2FP.TF32.F32.PACK_B R9, R9 ;  /* 0x00000009ff09723e */ /* 0x000fe200024050ff */
[----:B-1----:R-:W-:Y:S01]  /*5e80*/  FMUL R7, R34, R23 ;  /* 0x0000001722077220 */ /* 0x002fe20000400000 */
[----:B------:R-:W-:Y:S01]  /*5e90*/  F2FP.TF32.F32.PACK_B R33, R33 ;  /* 0x00000021ff21723e */ /* 0x000fe200024050ff */
[-C--:B------:R-:W-:Y:S01]  /*5ea0*/  FMUL R53, R53, R23.reuse ;  /* 0x0000001735357220 */ /* 0x080fe20000400000 */
[----:B------:R-:W-:Y:S01]  /*5eb0*/  ISETP.GT.AND P0, PT, R0, 0x8, P0 ;  /* 0x000000080000780c */ /* 0x000fe20000704270 */
[----:B------:R0:W-:Y:S01]  /*5ec0*/  @P2 STG.E desc[UR52][R4.64+0x20], R9 ;  /* 0x0000200904002986 */ /* 0x0001e2000c101934 */
[C---:B------:R-:W-:Y:S01]  /*5ed0*/  ISETP.GT.AND P2, PT, R14.reuse, 0x19, PT ;  /* 0x000000190e00780c */ /* 0x040fe20003f44270 */
[----:B------:R-:W-:Y:S01]  /*5ee0*/  FMUL R55, R55, R23 ;  /* 0x0000001737377220 */ /* 0x000fe20000400000 */
[----:B------:R-:W-:Y:S01]  /*5ef0*/  F2FP.TF32.F32.PACK_B R7, R7 ;  /* 0x00000007ff07723e */ /* 0x000fe200024050ff */
[----:B------:R-:W-:Y:S01]  /*5f00*/  @P1 STG.E desc[UR52][R4.64+0x24], R31 ;  /* 0x0000241f04001986 */ /* 0x000fe2000c101934 */
[----:B------:R-:W-:Y:S01]  /*5f10*/  ISETP.GT.AND P1, PT, R14, 0x18, PT ;  /* 0x000000180e00780c */ /* 0x000fe20003f24270 */
[----:B------:R-:W-:Y:S01]  /*5f20*/  FMUL R57, R57, R23 ;  /* 0x0000001739397220 */ /* 0x000fe20000400000 */
[----:B------:R-:W-:Y:S01]  /*5f30*/  F2FP.TF32.F32.PACK_B R35, R35 ;  /* 0x00000023ff23723e */ /* 0x000fe200024050ff */
[----:B------:R1:W-:Y:S01]  /*5f40*/  @P5 STG.E desc[UR52][R2.64+0x40], R11 ;  /* 0x0000400b02005986 */ /* 0x0003e2000c101934 */
[C---:B------:R-:W-:Y:S01]  /*5f50*/  ISETP.GT.AND P5, PT, R0.reuse, RZ, P1 ;  /* 0x000000ff0000720c */ /* 0x040fe20000fa4270 */
[----:B------:R-:W-:Y:S01]  /*5f60*/  FMUL R59, R59, R23 ;  /* 0x000000173b3b7220 */ /* 0x000fe20000400000 */
[----:B------:R-:W-:Y:S01]  /*5f70*/  F2FP.TF32.F32.PACK_B R37, R37 ;  /* 0x00000025ff25723e */ /* 0x000fe200024050ff */
[----:B------:R-:W-:Y:S01]  /*5f80*/  @P4 STG.E desc[UR52][R2.64+0x44], R33 ;  /* 0x0000442102004986 */ /* 0x000fe2000c101934 */
[----:B------:R-:W-:Y:S01]  /*5f90*/  ISETP.GT.AND P4, PT, R0, 0x8, P3 ;  /* 0x000000080000780c */ /* 0x000fe20001f84270 */
[-C--:B0-----:R-:W-:Y:S01]  /*5fa0*/  FMUL R9, R36, R23.reuse ;  /* 0x0000001724097220 */ /* 0x081fe20000400000 */
[C---:B------:R-:W-:Y:S01]  /*5fb0*/  ISETP.GT.AND P3, PT, R0.reuse, RZ, P2 ;  /* 0x000000ff0000720c */ /* 0x040fe20001764270 */
[----:B------:R0:W-:Y:S01]  /*5fc0*/  @P0 STG.E desc[UR52][R4.64+0x40], R7 ;  /* 0x0000400704000986 */ /* 0x0001e2000c101934 */
[----:B------:R-:W-:Y:S01]  /*5fd0*/  ISETP.GT.AND P1, PT, R0, 0x8, P1 ;  /* 0x000000080000780c */ /* 0x000fe20000f24270 */
[----:B------:R-:W-:Y:S01]  /*5fe0*/  FMUL R61, R61, R23 ;  /* 0x000000173d3d7220 */ /* 0x000fe20000400000 */
[----:B------:R-:W-:Y:S01]  /*5ff0*/  F2FP.TF32.F32.PACK_B R9, R9 ;  /* 0x00000009ff09723e */ /* 0x000fe200024050ff */
[-C--:B-1----:R-:W-:Y:S01]  /*6000*/  FMUL R11, R40, R23.reuse ;  /* 0x00000017280b7220 */ /* 0x082fe20000400000 */
[----:B------:R-:W-:Y:S01]  /*6010*/  ISETP.GT.AND P0, PT, R14, 0x20, PT ;  /* 0x000000200e00780c */ /* 0x000fe20003f04270 */
[----:B------:R-:W-:Y:S01]  /*6020*/  FMUL R63, R63, R23 ;  /* 0x000000173f3f7220 */ /* 0x000fe20000400000 */
[----:B------:R-:W-:Y:S01]  /*6030*/  F2FP.TF32.F32.PACK_B R39, R39 ;  /* 0x00000027ff27723e */ /* 0x000fe200024050ff */
[----:B------:R-:W-:Y:S01]  /*6040*/  FMUL R65, R65, R23 ;  /* 0x0000001741417220 */ /* 0x000fe20000400000 */
[----:B------:R-:W-:Y:S01]  /*6050*/  F2FP.TF32.F32.PACK_B R11, R11 ;  /* 0x0000000bff0b723e */ /* 0x000fe200024050ff */
[----:B------:R-:W-:Y:S01]  /*6060*/  @P4 STG.E desc[UR52][R4.64+0x44], R35 ;  /* 0x0000442304004986 */ /* 0x000fe2000c101934 */
[----:B------:R-:W-:Y:S01]  /*6070*/  ISETP.GT.AND P4, PT, R0, 0x8, P2 ;  /* 0x000000080000780c */ /* 0x000fe20001784270 */
[-C--:B0-----:R-:W-:Y:S01]  /*6080*/  FMUL R7, R38, R23.reuse ;  /* 0x0000001726077220 */ /* 0x081fe20000400000 */
[----:B------:R-:W-:Y:S01]  /*6090*/  ISETP.GT.AND P2, PT, R14, 0x21, PT ;  /* 0x000000210e00780c */ /* 0x000fe20003f44270 */
[----:B------:R0:W-:Y:S01]  /*60a0*/  @P5 STG.E desc[UR52][R2.64+0x60], R9 ;  /* 0x0000600902005986 */ /* 0x0001e2000c101934 */
[C---:B------:R-:W-:Y:S01]  /*60b0*/  ISETP.GT.AND P5, PT, R0.reuse, RZ, P0 ;  /* 0x000000ff0000720c */ /* 0x040fe200007a4270 */
[----:B------:R-:W-:Y:S01]  /*60c0*/  FMUL R67, R67, R23 ;  /* 0x0000001743437220 */ /* 0x000fe20000400000 */
[----:B------:R-:W-:Y:S01]  /*60d0*/  F2FP.TF32.F32.PACK_B R7, R7 ;  /* 0x00000007ff07723e */ /* 0x000fe200024050ff */
[----:B------:R-:W-:Y:S01]  /*60e0*/  @P3 STG.E desc[UR52][R2.64+0x64], R37 ;  /* 0x0000642502003986 */ /* 0x000fe2000c101934 */
[C---:B------:R-:W-:Y:S01]  /*60f0*/  ISETP.GT.AND P3, PT, R0.reuse, RZ, P2 ;  /* 0x000000ff0000720c */ /* 0x040fe20001764270 */
[----:B------:R-:W-:Y:S01]  /*6100*/  FMUL R69, R69, R23 ;  /* 0x0000001745457220 */ /* 0x000fe20000400000 */
[----:B------:R-:W-:Y:S01]  /*6110*/  F2FP.TF32.F32.PACK_B R41, R41 ;  /* 0x00000029ff29723e */ /* 0x000fe200024050ff */
[----:B------:R1:W-:Y:S01]  /*6120*/  @P1 STG.E desc[UR52][R4.64+0x60], R7 ;  /* 0x0000600704001986 */ /* 0x0003e2000c101934 */
[----:B------:R-:W-:Y:S01]  /*6130*/  ISETP.GT.AND P0, PT, R0, 0x8, P0 ;  /* 0x000000080000780c */ /* 0x000fe20000704270 */
[-C--:B------:R-:W-:Y:S01]  /*6140*/  FMUL R71, R71, R23.reuse ;  /* 0x0000001747477220 */ /* 0x080fe20000400000 */
[----:B------:R-:W-:Y:S01]  /*6150*/  ISETP.GT.AND P1, PT, R14, 0x28, PT ;  /* 0x000000280e00780c */ /* 0x000fe20003f24270 */
[----:B------:R-:W-:Y:S01]  /*6160*/  @P4 STG.E desc[UR52][R4.64+0x64], R39 ;  /* 0x0000642704004986 */ /* 0x000fe2000c101934 */
[----:B------:R-:W-:Y:S01]  /*6170*/  ISETP.GT.AND P4, PT, R0, 0x8, P2 ;  /* 0x000000080000780c */ /* 0x000fe20001784270 */
[-C--:B0-----:R-:W-:Y:S01]  /*6180*/  FMUL R9, R44, R23.reuse ;  /* 0x000000172c097220 */ /* 0x081fe20000400000 */
[----:B------:R-:W-:Y:S01]  /*6190*/  ISETP.GT.AND P2, PT, R14, 0x29, PT ;  /* 0x000000290e00780c */ /* 0x000fe20003f44270 */
[----:B------:R0:W-:Y:S01]  /*61a0*/  @P5 STG.E desc[UR52][R2.64+0x80], R11 ;  /* 0x0000800b02005986 */ /* 0x0001e2000c101934 */
[----:B------:R-:W-:Y:S01]  /*61b0*/  ISETP.GT.AND P5, PT, R0, RZ, P1 ;  /* 0x000000ff0000720c */ /* 0x000fe20000fa4270 */
[----:B------:R-:W-:Y:S01]  /*61c0*/  FMUL R73, R73, R23 ;  /* 0x0000001749497220 */ /* 0x000fe20000400000 */
[----:B------:R-:W-:Y:S01]  /*61d0*/  F2FP.TF32.F32.PACK_B R43, R43 ;  /* 0x0000002bff2b723e */ /* 0x000fe200024050ff */
[-C--:B-1----:R-:W-:Y:S01]  /*61e0*/  FMUL R7, R42, R23.reuse ;  /* 0x000000172a077220 */ /* 0x082fe20000400000 */
[----:B------:R-:W-:Y:S01]  /*61f0*/  @P3 STG.E desc[UR52][R2.64+0x84], R41 ;  /* 0x0000842902003986 */ /* 0x000fe2000c101934 */
[----:B------:R-:W-:Y:S01]  /*6200*/  ISETP.GT.AND P3, PT, R0, RZ, P2 ;  /* 0x000000ff0000720c */ /* 0x000fe20001764270 */
[----:B------:R-:W-:Y:S01]  /*6210*/  FMUL R75, R75, R23 ;  /* 0x000000174b4b7220 */ /* 0x000fe20000400000 */
[----:B------:R-:W-:Y:S01]  /*6220*/  F2FP.TF32.F32.PACK_B R9, R9 ;  /* 0x00000009ff09723e */ /* 0x000fe200024050ff */
[----:B------:R-:W-:Y:S01]  /*6230*/  FMUL R77, R77, R23 ;  /* 0x000000174d4d7220 */ /* 0x000fe20000400000 */
[----:B------:R-:W-:Y:S01]  /*6240*/  F2FP.TF32.F32.PACK_B R7, R7 ;  /* 0x00000007ff07723e */ /* 0x000fe200024050ff */
[----:B------:R-:W-:Y:S01]  /*6250*/  FMUL R79, R79, R23 ;  /* 0x000000174f4f7220 */ /* 0x000fe20000400000 */
[----:B------:R-:W-:Y:S01]  /*6260*/  F2FP.TF32.F32.PACK_B R45, R45 ;  /* 0x0000002dff2d723e */ /* 0x000fe200024050ff */
[-C--:B0-----:R-:W-:Y:S01]  /*6270*/  FMUL R11, R48, R23.reuse ;  /* 0x00000017300b7220 */ /* 0x081fe20000400000 */
[----:B------:R-:W-:Y:S01]  /*6280*/  ISETP.GT.AND P1, PT, R0, 0x8, P1 ;  /* 0x000000080000780c */ /* 0x000fe20000f24270 */
[----:B------:R0:W-:Y:S01]  /*6290*/  @P0 STG.E desc[UR52][R4.64+0x80], R7 ;  /* 0x0000800704000986 */ /* 0x0001e2000c101934 */
[----:B------:R-:W-:Y:S01]  /*62a0*/  ISETP.GT.AND P0, PT, R14, 0x30, PT ;  /* 0x000000300e00780c */ /* 0x000fe20003f04270 */
[----:B------:R-:W-:Y:S01]  /*62b0*/  FMUL R81, R81, R23 ;  /* 0x0000001751517220 */ /* 0x000fe20000400000 */
[----:B------:R-:W-:Y:S01]  /*62c0*/  F2FP.TF32.F32.PACK_B R47, R47 ;  /* 0x0000002fff2f723e */ /* 0x000fe200024050ff */
[----:B------:R-:W-:Y:S01]  /*62d0*/  @P4 STG.E desc[UR52][R4.64+0x84], R43 ;  /* 0x0000842b04004986 */ /* 0x000fe2000c101934 */
[----:B------:R-:W-:Y:S01]  /*62e0*/  ISETP.GT.AND P4, PT, R0, 0x8, P2 ;  /* 0x000000080000780c */ /* 0x000fe20001784270 */
[-C--:B------:R-:W-:Y:S01]  /*62f0*/  FMUL R83, R83, R23.reuse ;  /* 0x0000001753537220 */ /* 0x080fe20000400000 */
[----:B------:R-:W-:Y:S01]  /*6300*/  ISETP.GT.AND P2, PT, R14, 0x31, PT ;  /* 0x000000310e00780c */ /* 0x000fe20003f44270 */
[----:B------:R1:W-:Y:S01]  /*6310*/  @P5 STG.E desc[UR52][R2.64+0xa0], R9 ;  /* 0x0000a00902005986 */ /* 0x0003e2000c101934 */
[----:B------:R-:W-:Y:S01]  /*6320*/  ISETP.GT.AND P5, PT, R0, RZ, P0 ;  /* 0x000000ff0000720c */ /* 0x000fe200007a4270 */
[----:B------:R-:W-:Y:S01]  /*6330*/  FMUL R13, R84, R23 ;  /* 0x00000017540d7220 */ /* 0x000fe20000400000 */
[----:B------:R-:W-:Y:S01]  /*6340*/  F2FP.TF32.F32.PACK_B R11, R11 ;  /* 0x0000000bff0b723e */ /* 0x000fe200024050ff */
[-C--:B0-----:R-:W-:Y:S01]  /*6350*/  FMUL R7, R46, R23.reuse ;  /* 0x000000172e077220 */ /* 0x081fe20000400000 */
[----:B------:R-:W-:Y:S01]  /*6360*/  @P3 STG.E desc[UR52][R2.64+0xa4], R45 ;  /* 0x0000a42d02003986 */ /* 0x000fe2000c101934 */
[----:B------:R-:W-:Y:S01]  /*6370*/  ISETP.GT.AND P3, PT, R0, RZ, P2 ;  /* 0x000000ff0000720c */ /* 0x000fe20001764270 */
[----:B------:R-:W-:Y:S01]  /*6380*/  FMUL R85, R85, R23 ;  /* 0x0000001755557220 */ /* 0x000fe20000400000 */
[----:B------:R-:W-:Y:S01]  /*6390*/  F2FP.TF32.F32.PACK_B R49, R49 ;  /* 0x00000031ff31723e */ /* 0x000fe200024050ff */
[----:B------:R-:W-:Y:S01]  /*63a0*/  FMUL R87, R87, R23 ;  /* 0x0000001757577220 */ /* 0x000fe20000400000 */
[----:B------:R-:W-:-:S02]  /*63b0*/  F2FP.TF32.F32.PACK_B R7, R7 ;  /* 0x00000007ff07723e */ /* 0x000fc400024050ff */
[----:B------:R-:W-:Y:S01]  /*63c0*/  ISETP.GT.AND P0, PT, R0, 0x8, P0 ;  /* 0x000000080000780c */ /* 0x000fe20000704270 */
[----:B-1----:R-:W-:Y:S01]  /*63d0*/  FMUL R9, R52, R23 ;  /* 0x0000001734097220 */ /* 0x002fe20000400000 */
[----:B------:R-:W-:Y:S01]  /*63e0*/  F2FP.TF32.F32.PACK_B R51, R51 ;  /* 0x00000033ff33723e */ /* 0x000fe200024050ff */
[----:B------:R0:W-:Y:S01]  /*63f0*/  @P1 STG.E desc[UR52][R4.64+0xa0], R7 ;  /* 0x0000a00704001986 */ /* 0x0001e2000c101934 */
[----:B------:R-:W-:Y:S02]  /*6400*/  ISETP.GT.AND P1, PT, R14, 0x38, PT ;  /* 0x000000380e00780c */ /* 0x000fe40003f24270 */
[----:B------:R-:W-:Y:S01]  /*6410*/  F2FP.TF32.F32.PACK_B R9, R9 ;  /* 0x00000009ff09723e */ /* 0x000fe200024050ff */
[----:B------:R-:W-:Y:S01]  /*6420*/  @P4 STG.E desc[UR52][R4.64+0xa4], R47 ;  /* 0x0000a42f04004986 */ /* 0x000fe2000c101934 */
[----:B------:R-:W-:Y:S02]  /*6430*/  ISETP.GT.AND P4, PT, R0, 0x8, P2 ;  /* 0x000000080000780c */ /* 0x000fe40001784270 */
[----:B------:R-:W-:Y:S01]  /*6440*/  ISETP.GT.AND P2, PT, R14, 0x39, PT ;  /* 0x000000390e00780c */ /* 0x000fe20003f44270 */
[----:B------:R1:W-:Y:S01]  /*6450*/  @P5 STG.E desc[UR52][R2.64+0xc0], R11 ;  /* 0x0000c00b02005986 */ /* 0x0003e2000c101934 */
[----:B------:R-:W-:-:S02]  /*6460*/  ISETP.GT.AND P5, PT, R0, RZ, P1 ;  /* 0x000000ff0000720c */ /* 0x000fc40000fa4270 */
[----:B------:R-:W-:Y:S01]  /*6470*/  F2FP.TF32.F32.PACK_B R53, R53 ;  /* 0x00000035ff35723e */ /* 0x000fe200024050ff */
[----:B0-----:R-:W-:Y:S01]  /*6480*/  FMUL R7, R50, R23 ;  /* 0x0000001732077220 */ /* 0x001fe20000400000 */
[----:B------:R-:W-:Y:S01]  /*6490*/  @P3 STG.E desc[UR52][R2.64+0xc4], R49 ;  /* 0x0000c43102003986 */ /* 0x000fe2000c101934 */
[C---:B------:R-:W-:Y:S02]  /*64a0*/  ISETP.GT.AND P3, PT, R0.reuse, RZ, P2 ;  /* 0x000000ff0000720c */ /* 0x040fe40001764270 */
[----:B------:R-:W-:Y:S02]  /*64b0*/  ISETP.GT.AND P1, PT, R0, 0x8, P1 ;  /* 0x000000080000780c */ /* 0x000fe40000f24270 */
[----:B------:R-:W-:Y:S01]  /*64c0*/  F2FP.TF32.F32.PACK_B R7, R7 ;  /* 0x00000007ff07723e */ /* 0x000fe200024050ff */
[----:B-1----:R-:W-:Y:S01]  /*64d0*/  FMUL R11, R56, R23 ;  /* 0x00000017380b7220 */ /* 0x002fe20000400000 */
[----:B------:R-:W-:-:S03]  /*64e0*/  F2FP.TF32.F32.PACK_B R55, R55 ;  /* 0x00000037ff37723e */ /* 0x000fc600024050ff */
[----:B------:R0:W-:Y:S01]  /*64f0*/  @P0 STG.E desc[UR52][R4.64+0xc0], R7 ;  /* 0x0000c00704000986 */ /* 0x0001e2000c101934 */
[----:B------:R-:W-:Y:S02]  /*6500*/  ISETP.GT.AND P0, PT, R14, 0x40, PT ;  /* 0x000000400e00780c */ /* 0x000fe40003f04270 */
[----:B------:R-:W-:Y:S01]  /*6510*/  F2FP.TF32.F32.PACK_B R11, R11 ;  /* 0x0000000bff0b723e */ /* 0x000fe200024050ff */
[----:B------:R-:W-:Y:S01]  /*6520*/  @P4 STG.E desc[UR52][R4.64+0xc4], R51 ;  /* 0x0000c43304004986 */ /* 0x000fe2000c101934 */
[----:B------:R-:W-:Y:S02]  /*6530*/  ISETP.GT.AND P4, PT, R0, 0x8, P2 ;  /* 0x000000080000780c */ /* 0x000fe40001784270 */
[----:B------:R-:W-:Y:S01]  /*6540*/  ISETP.GT.AND P2, PT, R14, 0x41, PT ;  /* 0x000000410e00780c */ /* 0x000fe20003f44270 */
[----:B------:R1:W-:Y:S01]  /*6550*/  @P5 STG.E desc[UR52][R2.64+0xe0], R9 ;  /* 0x0000e00902005986 */ /* 0x0003e2000c101934 */
[----:B------:R-:W-:Y:S02]  /*6560*/  ISETP.GT.AND P5, PT, R0, RZ, P0 ;  /* 0x000000ff0000720c */ /* 0x000fe400007a4270 */
[----:B------:R-:W-:Y:S01]  /*6570*/  F2FP.TF32.F32.PACK_B R57, R57 ;  /* 0x00000039ff39723e */ /* 0x000fe200024050ff */
[----:B0-----:R-:W-:Y:S01]  /*6580*/  FMUL R7, R54, R23 ;  /* 0x0000001736077220 */ /* 0x001fe20000400000 */
[----:B------:R-:W-:Y:S01]  /*6590*/  @P3 STG.E desc[UR52][R2.64+0xe4], R53 ;  /* 0x0000e43502003986 */ /* 0x000fe2000c101934 */
[----:B------:R-:W-:-:S02]  /*65a0*/  ISETP.GT.AND P3, PT, R0, RZ, P2 ;  /* 0x000000ff0000720c */ /* 0x000fc40001764270 */
        /* <DEDUP_REMOVED lines=61> */
[----:B------:R-:W-:Y:S01]  /*6980*/  @P3 STG.E desc[UR52][R2.64+0x164], R69 ;  /* 0x0001644502003986 */ /* 0x000fe2000c101934 */
[----:B0-----:R-:W-:Y:S01]  /*6990*/  FMUL R7, R70, R23 ;  /* 0x0000001746077220 */ /* 0x001fe20000400000 */
[----:B------:R-:W-:-:S02]  /*69a0*/  ISETP.GT.AND P3, PT, R0, RZ, P2 ;  /* 0x000000ff0000720c */ /* 0x000fc40001764270 */
[----:B------:R-:W-:Y:S02]  /*69b0*/  ISETP.GT.AND P0, PT, R0, 0x8, P0 ;  /* 0x000000080000780c */ /* 0x000fe40000704270 */
[----:B------:R-:W-:Y:S01]  /*69c0*/  F2FP.TF32.F32.PACK_B R7, R7 ;  /* 0x00000007ff07723e */ /* 0x000fe200024050ff */
[----:B-1----:R-:W-:Y:S01]  /*69d0*/  FMUL R9, R76, R23 ;  /* 0x000000174c097220 */ /* 0x002fe20000400000 */
[----:B------:R-:W-:-:S03]  /*69e0*/  F2FP.TF32.F32.PACK_B R75, R75 ;  /* 0x0000004bff4b723e */ /* 0x000fc600024050ff */
[----:B------:R0:W-:Y:S01]  /*69f0*/  @P1 STG.E desc[UR52][R4.64+0x160], R7 ;  /* 0x0001600704001986 */ /* 0x0001e2000c101934 */
[----:B------:R-:W-:Y:S02]  /*6a00*/  F2FP.TF32.F32.PACK_B R77, R77 ;  /* 0x0000004dff4d723e */ /* 0x000fe400024050ff */
[----:B------:R-:W-:Y:S01]  /*6a10*/  F2FP.TF32.F32.PACK_B R9, R9 ;  /* 0x00000009ff09723e */ /* 0x000fe200024050ff */
[----:B------:R-:W-:Y:S01]  /*6a20*/  @P4 STG.E desc[UR52][R4.64+0x164], R71 ;  /* 0x0001644704004986 */ /* 0x000fe2000c101934 */
[C---:B------:R-:W-:Y:S02]  /*6a30*/  ISETP.GT.AND P4, PT, R14.reuse, 0x68, PT ;  /* 0x000000680e00780c */ /* 0x040fe40003f84270 */
[----:B------:R-:W-:Y:S01]  /*6a40*/  F2FP.TF32.F32.PACK_B R79, R79 ;  /* 0x0000004fff4f723e */ /* 0x000fe200024050ff */
[----:B------:R1:W-:Y:S01]  /*6a50*/  @P5 STG.E desc[UR52][R2.64+0x180], R11 ;  /* 0x0001800b02005986 */ /* 0x0003e2000c101934 */
[----:B------:R-:W-:Y:S02]  /*6a60*/  ISETP.GT.AND P5, PT, R14, 0x69, PT ;  /* 0x000000690e00780c */ /* 0x000fe40003fa4270 */
[----:B------:R-:W-:Y:S01]  /*6a70*/  F2FP.TF32.F32.PACK_B R81, R81 ;  /* 0x00000051ff51723e */ /* 0x000fe200024050ff */
[----:B------:R-:W-:Y:S01]  /*6a80*/  @P3 STG.E desc[UR52][R2.64+0x184], R73 ;  /* 0x0001844902003986 */ /* 0x000fe2000c101934 */
[----:B------:R-:W-:Y:S01]  /*6a90*/  ISETP.GT.AND P3, PT, R0, 0x8, P2 ;  /* 0x000000080000780c */ /* 0x000fe20001764270 */
[----:B0-----:R-:W-:Y:S01]  /*6aa0*/  FMUL R7, R74, R23 ;  /* 0x000000174a077220 */ /* 0x001fe20000400000 */
[----:B------:R-:W-:-:S02]  /*6ab0*/  ISETP.GT.AND P2, PT, R0, RZ, P4 ;  /* 0x000000ff0000720c */ /* 0x000fc40002744270 */
[C---:B------:R-:W-:Y:S02]  /*6ac0*/  ISETP.GT.AND P1, PT, R0.reuse, RZ, P5 ;  /* 0x000000ff0000720c */ /* 0x040fe40002f24270 */
[----:B------:R-:W-:Y:S01]  /*6ad0*/  ISETP.GT.AND P4, PT, R0, 0x8, P4 ;  /* 0x000000080000780c */ /* 0x000fe20002784270 */
[----:B-1----:R-:W-:Y:S01]  /*6ae0*/  FMUL R11, R78, R23 ;  /* 0x000000174e0b7220 */ /* 0x002fe20000400000 */
[----:B------:R-:W-:Y:S02]  /*6af0*/  ISETP.GT.AND P5, PT, R0, 0x8, P5 ;  /* 0x000000080000780c */ /* 0x000fe40002fa4270 */
[----:B------:R-:W-:Y:S02]  /*6b00*/  F2FP.TF32.F32.PACK_B R7, R7 ;  /* 0x00000007ff07723e */ /* 0x000fe400024050ff */
[----:B------:R-:W-:Y:S02]  /*6b10*/  F2FP.TF32.F32.PACK_B R11, R11 ;  /* 0x0000000bff0b723e */ /* 0x000fe400024050ff */
[----:B------:R-:W-:Y:S01]  /*6b20*/  F2FP.TF32.F32.PACK_B R83, R83 ;  /* 0x00000053ff53723e */ /* 0x000fe200024050ff */
[----:B------:R0:W-:Y:S01]  /*6b30*/  @P0 STG.E desc[UR52][R4.64+0x180], R7 ;  /* 0x0001800704000986 */ /* 0x0001e2000c101934 */
[----:B------:R-:W-:-:S02]  /*6b40*/  ISETP.GT.AND P0, PT, R14, 0x79, PT ;  /* 0x000000790e00780c */ /* 0x000fc40003f04270 */
        /* <DEDUP_REMOVED lines=8> */
[----:B0-----:R-:W-:Y:S01]  /*6bd0*/  FMUL R7, R80, R23 ;  /* 0x0000001750077220 */ /* 0x001fe20000400000 */
[----:B------:R-:W-:-:S02]  /*6be0*/  ISETP.GT.AND P1, PT, R14, 0x78, PT ;  /* 0x000000780e00780c */ /* 0x000fc40003f24270 */
[----:B------:R0:W-:Y:S01]  /*6bf0*/  @P4 STG.E desc[UR52][R4.64+0x1a0], R11 ;  /* 0x0001a00b04004986 */ /* 0x0001e2000c101934 */
[C---:B------:R-:W-:Y:S02]  /*6c00*/  ISETP.GT.AND P4, PT, R0.reuse, RZ, P3 ;  /* 0x000000ff0000720c */ /* 0x040fe40001f84270 */
[----:B------:R-:W-:Y:S01]  /*6c10*/  F2FP.TF32.F32.PACK_B R7, R7 ;  /* 0x00000007ff07723e */ /* 0x000fe200024050ff */
[----:B------:R-:W-:Y:S01]  /*6c20*/  @P5 STG.E desc[UR52][R4.64+0x1a4], R79 ;  /* 0x0001a44f04005986 */ /* 0x000fe2000c101934 */
[----:B------:R-:W-:Y:S01]  /*6c30*/  ISETP.GT.AND P5, PT, R0, RZ, P2 ;  /* 0x000000ff0000720c */ /* 0x000fe200017a4270 */
[----:B-1----:R-:W-:Y:S01]  /*6c40*/  FMUL R9, R82, R23 ;  /* 0x0000001752097220 */ /* 0x002fe20000400000 */
[C---:B------:R-:W-:Y:S02]  /*6c50*/  ISETP.GT.AND P3, PT, R0.reuse, 0x8, P3 ;  /* 0x000000080000780c */ /* 0x040fe40001f64270 */
[----:B------:R-:W-:Y:S02]  /*6c60*/  ISETP.GT.AND P2, PT, R0, 0x8, P2 ;  /* 0x000000080000780c */ /* 0x000fe40001744270 */
[----:B------:R-:W-:Y:S01]  /*6c70*/  F2FP.TF32.F32.PACK_B R9, R9 ;  /* 0x00000009ff09723e */ /* 0x000fe200024050ff */
[----:B0-----:R-:W-:-:S02]  /*6c80*/  FMUL R11, R86, R23 ;  /* 0x00000017560b7220 */ /* 0x001fc40000400000 */
[----:B------:R-:W-:Y:S01]  /*6c90*/  @P4 STG.E desc[UR52][R2.64+0x1c0], R7 ;  /* 0x0001c00702004986 */ /* 0x000fe2000c101934 */
[C---:B------:R-:W-:Y:S02]  /*6ca0*/  ISETP.GT.AND P4, PT, R0.reuse, RZ, P1 ;  /* 0x000000ff0000720c */ /* 0x040fe40000f84270 */
[C---:B------:R-:W-:Y:S01]  /*6cb0*/  ISETP.GT.AND P1, PT, R0.reuse, 0x8, P1 ;  /* 0x000000080000780c */ /* 0x040fe20000f24270 */
[----:B------:R-:W-:Y:S01]  /*6cc0*/  @P5 STG.E desc[UR52][R2.64+0x1c4], R81 ;  /* 0x0001c45102005986 */ /* 0x000fe2000c101934 */
[C---:B------:R-:W-:Y:S02]  /*6cd0*/  ISETP.GT.AND P5, PT, R0.reuse, RZ, P0 ;  /* 0x000000ff0000720c */ /* 0x040fe400007a4270 */
[----:B------:R-:W-:Y:S01]  /*6ce0*/  ISETP.GT.AND P0, PT, R0, 0x8, P0 ;  /* 0x000000080000780c */ /* 0x000fe20000704270 */
[----:B------:R-:W-:Y:S01]  /*6cf0*/  @P3 STG.E desc[UR52][R4.64+0x1c0], R9 ;  /* 0x0001c00904003986 */ /* 0x000fe2000c101934 */
[----:B------:R-:W-:-:S03]  /*6d00*/  F2FP.TF32.F32.PACK_B R11, R11 ;  /* 0x0000000bff0b723e */ /* 0x000fc600024050ff */
[----:B------:R-:W-:Y:S04]  /*6d10*/  @P2 STG.E desc[UR52][R4.64+0x1c4], R83 ;  /* 0x0001c45304002986 */ /* 0x000fe8000c101934 */
[----:B------:R-:W-:Y:S04]  /*6d20*/  @P4 STG.E desc[UR52][R2.64+0x1e0], R13 ;  /* 0x0001e00d02004986 */ /* 0x000fe8000c101934 */
[----:B------:R0:W-:Y:S02]  /*6d30*/  @P5 STG.E desc[UR52][R2.64+0x1e4], R85 ;  /* 0x0001e45502005986 */ /* 0x0001e4000c101934 */
[----:B0-----:R-:W-:-:S02]  /*6d40*/  @P1 IMAD.MOV.U32 R2, RZ, RZ, R4 ;  /* 0x000000ffff021224 */ /* 0x001fc400078e0004 */
[----:B------:R-:W-:-:S05]  /*6d50*/  @P1 IMAD.MOV.U32 R3, RZ, RZ, R5 ;  /* 0x000000ffff031224 */ /* 0x000fca00078e0005 */
[----:B------:R0:W-:Y:S04]  /*6d60*/  @P1 STG.E desc[UR52][R2.64+0x1e0], R11 ;  /* 0x0001e00b02001986 */ /* 0x0001e8000c101934 */
[----:B------:R0:W-:Y:S02]  /*6d70*/  @P0 STG.E desc[UR52][R4.64+0x1e4], R87 ;  /* 0x0001e45704000986 */ /* 0x0001e4000c101934 */
.L_x_161:
[----:B------:R-:W-:Y:S05]  /*6d80*/  BSYNC B0 ;  /* 0x0000000000007941 */ /* 0x000fea0003800000 */
.L_x_35:
[----:B0-----:R-:W-:Y:S01]  /*6d90*/  IMAD.U32 R2, RZ, RZ, UR54 ;  /* 0x00000036ff027e24 */ /* 0x001fe2000f8e00ff */
[----:B------:R-:W-:Y:S01]  /*6da0*/  ULDC.64 UR4, c[0x0][0x650] ;  /* 0x0001940000047ab9 */ /* 0x000fe20000000a00 */
[----:B------:R-:W-:Y:S01]  /*6db0*/  IMAD.U32 R3, RZ, RZ, UR55 ;  /* 0x00000037ff037e24 */ /* 0x000fe2000f8e00ff */
[----:B------:R0:W-:Y:S01]  /*6dc0*/  SYNCS.ARRIVE.TRANS64.A1T0 RZ, [R97+UR50], RZ ;  /* 0x000000ff61ff79a7 */ /* 0x0001e20008100032 */
[----:B------:R-:W-:Y:S01]  /*6dd0*/  PRMT R0, RZ, 0x7610, R0 ;  /* 0x00007610ff007816 */ /* 0x000fe20000000000 */
[----:B------:R-:W-:Y:S01]  /*6de0*/  IMAD.MOV.U32 R18, RZ, RZ, -0x1 ;  /* 0xffffffffff127424 */ /* 0x000fe200078e00ff */
[----:B------:R-:W-:Y:S01]  /*6df0*/  LEA R16, P0, R2, R16, 0x1 ;  /* 0x0000001002107211 */ /* 0x000fe200078008ff */
[----:B------:R-:W-:Y:S02]  /*6e00*/  IMAD.MOV.U32 R2, RZ, RZ, -0x1 ;  /* 0xffffffffff027424 */ /* 0x000fe400078e00ff */
[----:B------:R-:W-:Y:S01]  /*6e10*/  IMAD.MOV.U32 R19, RZ, RZ, -0x1 ;  /* 0xffffffffff137424 */ /* 0x000fe200078e00ff */
[----:B------:R-:W-:-:S02]  /*6e20*/  IADD3.X R17, R17, UR36, RZ, P0, !PT ;  /* 0x0000002411117c10 */ /* 0x000fc400087fe4ff */
[----:B------:R-:W-:-:S04]  /*6e30*/  ISETP.GE.U32.AND P0, PT, R16, UR4, PT ;  /* 0x0000000410007c0c */ /* 0x000fc8000bf06070 */
[----:B------:R-:W-:-:S13]  /*6e40*/  ISETP.GE.U32.AND.EX P0, PT, R17, UR5, PT, P0 ;  /* 0x0000000511007c0c */ /* 0x000fda000bf06100 */
[----:B0-----:R-:W-:Y:S05]  /*6e50*/  @P0 BRA `(.L_x_162) ;  /* 0x0000000400700947 */ /* 0x001fea0003800000 */
[----:B------:R-:W0:Y:S01]  /*6e60*/  S2UR UR7, SR_CTAID.X ;  /* 0x00000000000779c3 */ /* 0x000e220000002500 */
[----:B------:R-:W-:Y:S01]  /*6e70*/  ULDC.64 UR4, c[0x0][0x628] ;  /* 0x00018a0000047ab9 */ /* 0x000fe20000000a00 */
[----:B------:R-:W-:Y:S01]  /*6e80*/  ULDC UR6, c[0x0][0x150] ;  /* 0x0000540000067ab9 */ /* 0x000fe20000000800 */
[----:B------:R-:W-:Y:S01]  /*6e90*/  ISETP.NE.U32.AND P0, PT, RZ, UR4, PT ;  /* 0x00000004ff007c0c */ /* 0x000fe2000bf05070 */
[----:B------:R-:W-:Y:S01]  /*6ea0*/  ULDC UR15, c[0x0][0x630] ;  /* 0x00018c00000f7ab9 */ /* 0x000fe20000000800 */
[C---:B------:R-:W-:Y:S02]  /*6eb0*/  R2UR UR17, R16.reuse ;  /* 0x00000000101172ca */ /* 0x040fe400000e0000 */
[----:B------:R-:W-:Y:S01]  /*6ec0*/  ISETP.NE.AND.EX P0, PT, RZ, UR5, PT, P0 ;  /* 0x00000005ff007c0c */ /* 0x000fe2000bf05300 */
[----:B------:R-:W1:Y:S01]  /*6ed0*/  S2UR UR16, SR_CTAID.Y ;  /* 0x00000000001079c3 */ /* 0x000e620000002600 */
[----:B------:R-:W-:Y:S02]  /*6ee0*/  R2UR UR12, R16 ;  /* 0x00000000100c72ca */ /* 0x000fe400000e0000 */
[----:B------:R-:W-:-:S02]  /*6ef0*/  R2UR UR13, R17 ;  /* 0x00000000110d72ca */ /* 0x000fc400000e0000 */
[----:B0-----:R-:W-:-:S05]  /*6f00*/  I2FP.F32.U32 R0, UR7 ;  /* 0x0000000700007c45 */ /* 0x001fca0008201000 */
[----:B------:R-:W-:Y:S01]  /*6f10*/  FMUL R0, R0, UR6 ;  /* 0x0000000600007c20 */ /* 0x000fe20008400000 */
[----:B------:R-:W-:Y:S01]  /*6f20*/  ULDC UR6, c[0x0][0x154] ;  /* 0x0000550000067ab9 */ /* 0x000fe20000000800 */
[----:B-1----:R-:W-:-:S04]  /*6f30*/  I2FP.F32.U32 R2, UR16 ;  /* 0x0000001000027c45 */ /* 0x002fc80008201000 */
[----:B------:R-:W0:Y:S01]  /*6f40*/  F2I.U32.TRUNC.NTZ R0, R0 ;  /* 0x0000000000007305 */ /* 0x000e22000020f000 */
[----:B------:R-:W-:Y:S01]  /*6f50*/  FMUL R2, R2, UR6 ;  /* 0x0000000602027c20 */ /* 0x000fe20008400000 */
[----:B------:R-:W-:Y:S06]  /*6f60*/  @!P0 BRA `(.L_x_163) ;  /* 0x0000000000308947 */ /* 0x000fec0003800000 */
        /* <DEDUP_REMOVED lines=12> */
.L_x_163:
[----:B------:R-:W-:Y:S01]  /*7030*/  USHF.R.U64 UR6, UR12, UR15, UR13 ;  /* 0x0000000f0c067299 */ /* 0x000fe2000800120d */
[----:B------:R-:W-:Y:S01]  /*7040*/  R2UR UR5, R17 ;  /* 0x00000000110572ca */ /* 0x000fe200000e0000 */
[----:B------:R-:W-:Y:S01]  /*7050*/  USHF.R.U32.HI UR4, URZ, UR15, UR13 ;  /* 0x0000000f3f047299 */ /* 0x000fe2000801160d */
[----:B------:R-:W1:Y:S01]  /*7060*/  F2I.U32.TRUNC.NTZ R2, R2 ;  /* 0x0000000200027305 */ /* 0x000e62000020f000 */
[----:B------:R-:W-:Y:S01]  /*7070*/  UIADD3 UR9, UP0, URZ, -UR6, URZ ;  /* 0x800000063f097290 */ /* 0x000fe2000ff1e03f */
[----:B------:R-:W-:Y:S01]  /*7080*/  ULDC.64 UR10, c[0x0][0x620] ;  /* 0x00018800000a7ab9 */ /* 0x000fe20000000a00 */
[----:B------:R-:W-:Y:S02]  /*7090*/  ULDC UR14, c[0x0][0x608] ;  /* 0x00018200000e7ab9 */ /* 0x000fe40000000800 */
[----:B------:R-:W-:Y:S01]  /*70a0*/  UIADD3.X UR4, URZ, ~UR4, URZ, UP0, !UPT ;  /* 0x800000043f047290 */ /* 0x000fe200087fe43f */
[----:B------:R-:W-:Y:S01]  /*70b0*/  ULDC UR15, c[0x0][0x658] ;  /* 0x00019600000f7ab9 */ /* 0x000fe20000000800 */
[----:B------:R-:W-:-:S02]  /*70c0*/  ULDC UR12, c[0x0][0x144] ;  /* 0x00005100000c7ab9 */ /* 0x000fc40000000800 */
[----:B------:R-:W-:Y:S01]  /*70d0*/  UIMAD UR8, UR4, UR10, URZ ;  /* 0x0000000a040872a4 */ /* 0x000fe2000f8e023f */
[----:B------:R-:W-:Y:S02]  /*70e0*/  ULDC UR22, c[0x0][0x148] ;  /* 0x0000520000167ab9 */ /* 0x000fe40000000800 */
[----:B------:R-:W-:Y:S01]  /*70f0*/  UMOV UR4, UR17 ;  /* 0x0000001100047c82 */ /* 0x000fe20008000000 */
[----:B------:R-:W-:Y:S02]  /*7100*/  UIMAD UR8, UR9, UR11, UR8 ;  /* 0x0000000b090872a4 */ /* 0x000fe4000f8e0208 */
[----:B------:R-:W-:Y:S01]  /*7110*/  UIMAD.WIDE.U32 UR4, UR9, UR10, UR4 ;  /* 0x0000000a090472a5 */ /* 0x000fe2000f8e0004 */
[----:B0-----:R-:W-:Y:S01]  /*7120*/  R2UR UR9, R0 ;  /* 0x00000000000972ca */ /* 0x001fe200000e0000 */
[----:B------:R-:W-:Y:S01]  /*7130*/  ULDC UR20, c[0x0][0x648] ;  /* 0x0001920000147ab9 */ /* 0x000fe20000000800 */
[----:B-1----:R-:W-:Y:S01]  /*7140*/  R2UR UR13, R2 ;  /* 0x00000000020d72ca */ /* 0x002fe200000e0000 */
[----:B------:R-:W-:Y:S01]  /*7150*/  UIADD3 UR8, UR5, UR8, URZ ;  /* 0x0000000805087290 */ /* 0x000fe2000fffe03f */
[----:B------:R-:W-:-:S02]  /*7160*/  ULDC UR21, c[0x0][0x638] ;  /* 0x00018e0000157ab9 */ /* 0x000fc40000000800 */
[----:B------:R-:W-:Y:S02]  /*7170*/  ULDC UR5, c[0x0][0x618] ;  /* 0x0001860000057ab9 */ /* 0x000fe40000000800 */
[----:B------:R-:W-:Y:S02]  /*7180*/  USHF.R.U64 UR10, UR4, UR5, UR8 ;  /* 0x00000005040a7299 */ /* 0x000fe40008001208 */
[----:B------:R-:W-:-:S03]  /*7190*/  USHF.R.U32.HI UR8, URZ, UR5, UR8 ;  /* 0x000000053f087299 */ /* 0x000fc60008011608 */
[----:B------:R-:W-:Y:S01]  /*71a0*/  ULDC.64 UR4, c[0x0][0x640] ;  /* 0x0001900000047ab9 */ /* 0x000fe20000000a00 */
[----:B------:R-:W-:Y:S01]  /*71b0*/  USHF.R.U64 UR11, UR10, UR14, UR8 ;  /* 0x0000000e0a0b7299 */ /* 0x000fe20008001208 */
[----:B------:R-:W-:Y:S01]  /*71c0*/  ISETP.NE.U32.AND P0, PT, RZ, UR4, PT ;  /* 0x00000004ff007c0c */ /* 0x000fe2000bf05070 */
[----:B------:R-:W-:Y:S02]  /*71d0*/  USHF.R.U32.HI UR8, URZ, UR14, UR8 ;  /* 0x0000000e3f087299 */ /* 0x000fe40008011608 */
[----:B------:R-:W-:Y:S01]  /*71e0*/  UIADD3 UR9, -UR9, URZ, URZ ;  /* 0x0000003f09097290 */ /* 0x000fe2000fffe13f */
[----:B------:R-:W-:Y:S01]  /*71f0*/  ISETP.NE.AND.EX P0, PT, RZ, UR5, PT, P0 ;  /* 0x00000005ff007c0c */ /* 0x000fe2000bf05300 */
[----:B------:R-:W-:Y:S02]  /*7200*/  USHF.R.U64 UR17, UR11, UR15, UR8 ;  /* 0x0000000f0b117299 */ /* 0x000fe40008001208 */
[----:B------:R-:W-:Y:S02]  /*7210*/  UIADD3 UR18, -UR13, URZ, URZ ;  /* 0x0000003f0d127290 */ /* 0x000fe4000fffe13f */
[----:B------:R-:W-:-:S02]  /*7220*/  USHF.R.U32.HI UR15, URZ, UR15, UR8 ;  /* 0x0000000f3f0f7299 */ /* 0x000fc40008011608 */
[----:B------:R-:W-:Y:S01]  /*7230*/  UIMAD UR19, UR12, UR9, UR7 ;  /* 0x000000090c1372a4 */ /* 0x000fe2000f8e0207 */
[----:B------:R-:W-:-:S05]  /*7240*/  UMOV UR14, UR17 ;  /* 0x00000011000e7c82 */ /* 0x000fca0008000000 */
[----:B------:R-:W-:Y:S06]  /*7250*/  @!P0 BRA `(.L_x_164) ;  /* 0x0000000000288947 */ /* 0x000fec0003800000 */
        /* <DEDUP_REMOVED lines=10> */
.L_x_164:
[----:B------:R-:W-:Y:S01]  /*7300*/  UISETP.NE.AND UP0, UPT, UR45, URZ, UPT ;  /* 0x0000003f2d00728c */ /* 0x000fe2000bf05270 */
[----:B------:R-:W-:Y:S01]  /*7310*/  IMAD.MOV.U32 R0, RZ, RZ, 0x1 ;  /* 0x00000001ff007424 */ /* 0x000fe200078e00ff */
[----:B------:R-:W-:Y:S01]  /*7320*/  USHF.R.U64 UR5, UR14, UR20, UR15 ;  /* 0x000000140e057299 */ /* 0x000fe2000800120f */
[----:B------:R-:W-:Y:S01]  /*7330*/  IMAD.U32 R19, RZ, RZ, UR6 ;  /* 0x00000006ff137e24 */ /* 0x000fe2000f8e00ff */
[----:B------:R-:W-:Y:S02]  /*7340*/  ULOP3.LUT UR4, UR11, UR47, URZ, 0xc0, !UPT ;  /* 0x0000002f0b047292 */ /* 0x000fe4000f8ec03f */
[----:B------:R-:W-:Y:S02]  /*7350*/  UIADD3 UR7, -UR5, URZ, URZ ;  /* 0x0000003f05077290 */ /* 0x000fe4000fffe13f */
[----:B------:R-:W-:Y:S02]  /*7360*/  UIMAD UR4, UR43, UR5, UR4 ;  /* 0x000000052b0472a4 */ /* 0x000fe4000f8e0204 */
[----:B------:R-:W-:-:S02]  /*7370*/  ULOP3.LUT UR10, UR10, UR42, URZ, 0xc0, !UPT ;  /* 0x0000002a0a0a7292 */ /* 0x000fc4000f8ec03f */
[----:B------:R-:W-:Y:S02]  /*7380*/  @UP0 UIMAD UR19, UR22, UR18, UR16 ;  /* 0x00000012161302a4 */ /* 0x000fe4000f8e0210 */
[----:B------:R-:W-:Y:S01]  /*7390*/  UIMAD UR5, UR7, UR21, UR17 ;  /* 0x00000015070572a4 */ /* 0x000fe2000f8e0211 */
[----:B------:R-:W-:Y:S02]  /*73a0*/  ULDC UR8, c[0x0][0x600] ;  /* 0x0001800000087ab9 */ /* 0x000fe40000000800 */
[----:B------:R-:W-:Y:S01]  /*73b0*/  ULDC UR7, c[0x0][0x610] ;  /* 0x0001840000077ab9 */ /* 0x000fe20000000800 */
[----:B------:R-:W-:Y:S02]  /*73c0*/  UIMAD UR5, UR5, UR8, UR10 ;  /* 0x00000008050572a4 */ /* 0x000fe4000f8e020a */
[----:B------:R-:W-:-:S04]  /*73d0*/  UIMAD UR4, UR4, UR7, UR19 ;  /* 0x00000007040472a4 */ /* 0x000fc8000f8e0213 */
[----:B------:R-:W-:Y:S02]  /*73e0*/  USEL UR7, UR5, UR4, !UP0 ;  /* 0x0000000405077287 */ /* 0x000fe4000c000000 */
[----:B------:R-:W-:-:S04]  /*73f0*/  USEL UR4, UR4, UR5, !UP0 ;  /* 0x0000000504047287 */ /* 0x000fc8000c000000 */
[----:B------:R-:W-:Y:S02]  /*7400*/  IMAD.U32 R2, RZ, RZ, UR7 ;  /* 0x00000007ff027e24 */ /* 0x000fe4000f8e00ff */
[----:B------:R-:W-:-:S07]  /*7410*/  IMAD.U32 R18, RZ, RZ, UR4 ;  /* 0x00000004ff127e24 */ /* 0x000fce000f8e00ff */
.L_x_162:
[----:B------:R-:W-:Y:S01]  /*7420*/  ULEA UR5, UR38, UR44, 0x1 ;  /* 0x0000002c26057291 */ /* 0x000fe2000f8e083f */
[----:B------:R-:W-:Y:S01]  /*7430*/  LOP3.LUT P0, RZ, R0, 0xff, RZ, 0xc0, !PT ;  /* 0x000000ff00ff7812 */ /* 0x000fe2000780c0ff */
[----:B------:R-:W-:Y:S01]  /*7440*/  ULOP3.LUT UR44, UR44, 0x1, URZ, 0xc0, !UPT ;  /* 0x000000012c2c7892 */ /* 0x000fe2000f8ec03f */
[----:B------:R-:W-:Y:S01]  /*7450*/  LOP3.LUT R100, R100, 0x1, RZ, 0x3c, !PT ;  /* 0x0000000164647812 */ /* 0x000fe200078e3cff */
[----:B------:R-:W-:Y:S02]  /*7460*/  USHF.R.U32.HI UR4, URZ, 0x1, UR5 ;  /* 0x000000013f047899 */ /* 0x000fe40008011605 */
[----:B------:R-:W-:Y:S02]  /*7470*/  UISETP.GT.U32.AND UP0, UPT, UR5, 0x1, UPT ;  /* 0x000000010500788c */ /* 0x000fe4000bf04070 */
[----:B------:R-:W-:Y:S02]  /*7480*/  ULOP3.LUT UR4, UR4, 0x1, URZ, 0xc0, !UPT ;  /* 0x0000000104047892 */ /* 0x000fe4000f8ec03f */
[----:B------:R-:W-:-:S02]  /*7490*/  UISETP.LT.U32.AND UP0, UPT, UR41, 0xff, UP0 ;  /* 0x000000ff2900788c */ /* 0x000fc40008701070 */
[----:B------:R-:W-:Y:S02]  /*74a0*/  UISETP.NE.U32.AND UP1, UPT, UR4, 0x1, UPT ;  /* 0x000000010400788c */ /* 0x000fe4000bf25070 */
[----:B------:R-:W-:Y:S02]  /*74b0*/  USEL UR5, URZ, 0x1, !UP0 ;  /* 0x000000013f057887 */ /* 0x000fe4000c000000 */
[----:B------:R-:W-:-:S04]  /*74c0*/  UISETP.GT.U32.AND UP1, UPT, UR41, 0xfe, !UP1 ;  /* 0x000000fe2900788c */ /* 0x000fc8000cf24070 */
[----:B------:R-:W-:-:S04]  /*74d0*/  USEL UR4, URZ, 0x1, !UP1 ;  /* 0x000000013f047887 */ /* 0x000fc8000c800000 */
[----:B------:R-:W-:Y:S01]  /*74e0*/  ULOP3.LUT UR48, UR4, UR48, UR5, 0x96, !UPT ;  /* 0x0000003004307292 */ /* 0x000fe2000f8e9605 */
[----:B------:R-:W-:Y:S11]  /*74f0*/  @P0 BRA `(.L_x_165) ;  /* 0xffffffa000b00947 */ /* 0x000ff6000383ffff */
[----:B------:R-:W-:Y:S05]  /*7500*/  EXIT ;  /* 0x000000000000794d */ /* 0x000fea0003800000 */
.L_x_16:
[----:B------:R-:W-:-:S08]  /*7510*/  ISETP.NE.AND P0, PT, RZ, UR6, PT ;  /* 0x00000006ff007c0c */ /* 0x000fd0000bf05270 */
[----:B-----5:R-:W0:-:S00]  /*7520*/  USETMAXREG.DEALLOC.CTAPOOL 0x28 ;  /* 0x00000028000079c8 */ /* 0x020e0000080e0500 */
[----:B------:R-:W-:Y:S05]  /*7530*/  @P0 EXIT ;  /* 0x000000000000094d */ /* 0x000fea0003800000 */
[----:B0-----:R-:W-:Y:S01]  /*7540*/  LOP3.LUT P0, RZ, R0, 0xff, RZ, 0xc0, !PT ;  /* 0x000000ff00ff7812 */ /* 0x001fe2000780c0ff */
[----:B------:R-:W-:Y:S02]  /*7550*/  IMAD.MOV.U32 R8, RZ, RZ, 0x1 ;  /* 0x00000001ff087424 */ /* 0x000fe400078e00ff */
[----:B------:R-:W-:-:S10]  /*7560*/  IMAD.MOV.U32 R0, RZ, RZ, RZ ;  /* 0x000000ffff007224 */ /* 0x000fd400078e00ff */
[----:B------:R-:W-:Y:S05]  /*7570*/  @!P0 BRA `(.L_x_166) ;  /* 0x0000000c00bc8947 */ /* 0x000fea0003800000 */
[----:B------:R-:W0:Y:S01]  /*7580*/  S2UR UR6, SR_CgaCtaId ;  /* 0x00000000000679c3 */ /* 0x000e220000008800 */
[----:B------:R-:W-:Y:S01]  /*7590*/  LOP3.LUT P0, RZ, R3, 0x1f, RZ, 0xc0, !PT ;  /* 0x0000001f03ff7812 */ /* 0x000fe2000780c0ff */
[----:B------:R-:W-:Y:S01]  /*75a0*/  ULDC UR21, c[0x0][0x658] ;  /* 0x0001960000157ab9 */ /* 0x000fe20000000800 */
[----:B------:R-:W-:Y:S01]  /*75b0*/  UMOV UR4, 0xffffffff ;  /* 0xffffffff00047882 */ /* 0x000fe20000000000 */
[----:B------:R-:W-:Y:S01]  /*75c0*/  BSSY B0, `(.L_x_166) ;  /* 0x00000ea000007945 */ /* 0x000fe20003800000 */
[----:B------:R-:W-:Y:S01]  /*75d0*/  USHF.L.U32 UR4, UR4, UR21, URZ ;  /* 0x0000001504047299 */ /* 0x000fe2000800063f */
[C---:B------:R-:W-:Y:S01]  /*75e0*/  ISETP.NE.AND P3, PT, R4.reuse, RZ, PT ;  /* 0x000000ff0400720c */ /* 0x040fe20003f65270 */
[----:B------:R-:W-:Y:S01]  /*75f0*/  IMAD.MOV.U32 R10, RZ, RZ, 0x1 ;  /* 0x00000001ff0a7424 */ /* 0x000fe200078e00ff */
[----:B------:R-:W-:Y:S01]  /*7600*/  ISETP.NE.OR P0, PT, R4, RZ, !P0 ;  /* 0x000000ff0400720c */ /* 0x000fe20004705670 */
[----:B------:R-:W-:Y:S01]  /*7610*/  IMAD.MOV.U32 R8, RZ, RZ, 0x1 ;  /* 0x00000001ff087424 */ /* 0x000fe200078e00ff */
[----:B------:R-:W-:Y:S01]  /*7620*/  ULDC UR13, c[0x0][0x600] ;  /* 0x00018000000d7ab9 */ /* 0x000fe20000000800 */
[----:B------:R-:W-:Y:S01]  /*7630*/  IMAD.MOV.U32 R0, RZ, RZ, RZ ;  /* 0x000000ffff007224 */ /* 0x000fe200078e00ff */
[----:B------:R-:W-:Y:S01]  /*7640*/  UMOV UR5, 0x1 ;  /* 0x0000000100057882 */ /* 0x000fe20000000000 */
[----:B------:R-:W-:-:S02]  /*7650*/  UIADD3 UR23, UR38, 0x1, URZ ;  /* 0x0000000126177890 */ /* 0x000fc4000fffe03f */
[----:B------:R-:W-:Y:S02]  /*7660*/  ULOP3.LUT UR29, UR39, 0x2, URZ, 0xfc, !UPT ;  /* 0x00000002271d7892 */ /* 0x000fe4000f8efc3f */
[----:B------:R-:W-:Y:S02]  /*7670*/  UIADD3 UR13, UR13, -0x1, URZ ;  /* 0xffffffff0d0d7890 */ /* 0x000fe4000fffe03f */
[----:B------:R-:W-:Y:S02]  /*7680*/  USHF.L.U32 UR21, UR5, UR21, URZ ;  /* 0x0000001505157299 */ /* 0x000fe4000800063f */
[----:B------:R-:W-:Y:S01]  /*7690*/  ULOP3.LUT UR22, URZ, UR4, URZ, 0x33, !UPT ;  /* 0x000000043f167292 */ /* 0x000fe2000f8e333f */
[----:B------:R-:W-:Y:S01]  /*76a0*/  ULDC.64 UR14, c[0x0][0x198] ;  /* 0x00006600000e7ab9 */ /* 0x000fe20000000a00 */
[----:B0-----:R-:W-:-:S10]  /*76b0*/  IMAD.U32 R9, RZ, RZ, UR6 ;  /* 0x00000006ff097e24 */ /* 0x001fd4000f8e00ff */
.L_x_178:
[----:B------:R-:W-:-:S03]  /*76c0*/  UMOV UR4, 0xffffffff ;  /* 0xffffffff00047882 */ /* 0x000fc60000000000 */
[----:B------:R-:W-:Y:S05]  /*76d0*/  BRA.DIV UR4, `(.L_x_167) ;  /* 0x0000001204347947 */ /* 0x000fea000b800000 */
[----:B------:R-:W-:-:S13]  /*76e0*/  ELECT P6, URZ, PT ;  /* 0x00000000003f782f */ /* 0x000fda00038c0000 */
.L_x_189:
[----:B------:R-:W0:Y:S01]  /*76f0*/  LDC R3, c[0x0][0x28c] ;  /* 0x0000a300ff037b82 */ /* 0x000e220000000800 */
[----:B------:R-:W-:Y:S01]  /*7700*/  BSSY B1, `(.L_x_168) ;  /* 0x000005f000017945 */ /* 0x000fe20003800000 */
[----:B0-----:R-:W-:-:S13]  /*7710*/  ISETP.LT.OR P6, PT, R3, 0x1, !P6 ;  /* 0x000000010300780c */ /* 0x001fda00077c1670 */
[----:B------:R-:W-:Y:S05]  /*7720*/  @P6 BRA `(.L_x_169) ;  /* 0x0000000400706947 */ /* 0x000fea0003800000 */
[----:B------:R-:W-:Y:S02]  /*7730*/  IMAD R9, R18, 0x4, R9 ;  /* 0x0000000412097824 */ /* 0x000fe400078e0209 */
[----:B------:R-:W-:Y:S02]  /*7740*/  IMAD.SHL.U32 R7, R2, 0x80, RZ ;  /* 0x0000008002077824 */ /* 0x000fe400078e00ff */
[----:B------:R-:W-:Y:S02]  /*7750*/  IMAD.MOV.U32 R13, RZ, RZ, RZ ;  /* 0x000000ffff0d7224 */ /* 0x000fe400078e00ff */
[----:B------:R-:W-:Y:S02]  /*7760*/  IMAD.U32 R14, RZ, RZ, UR23 ;  /* 0x00000017ff0e7e24 */ /* 0x000fe4000f8e00ff */
[----:B------:R-:W-:Y:S02]  /*7770*/  IMAD.MOV.U32 R2, RZ, RZ, R8 ;  /* 0x000000ffff027224 */ /* 0x000fe400078e0008 */
[----:B------:R-:W-:-:S02]  /*7780*/  IMAD.MOV.U32 R4, RZ, RZ, R0 ;  /* 0x000000ffff047224 */ /* 0x000fc400078e0000 */
[----:B------:R-:W-:-:S07]  /*7790*/  IMAD.SHL.U32 R6, R9, 0x10, RZ ;  /* 0x0000001009067824 */ /* 0x000fce00078e00ff */
.L_x_173:
[----:B------:R-:W0:Y:S01]  /*77a0*/  S2UR UR4, SR_CgaCtaId ;  /* 0x00000000000479c3 */ /* 0x000e220000008800 */
[----:B------:R-:W-:Y:S02]  /*77b0*/  MOV R12, 0x400 ;  /* 0x00000400000c7802 */ /* 0x000fe40000000f00 */
[----:B------:R-:W-:-:S05]  /*77c0*/  SHF.L.U32 R3, R2, 0x1f, RZ ;  /* 0x0000001f02037819 */ /* 0x000fca00000006ff */
[----:B------:R-:W1:Y:S01]  /*77d0*/  @!P3 LDC R5, c[0x0][0x500] ;  /* 0x00014000ff05bb82 */ /* 0x000e620000000800 */
[----:B0-----:R-:W-:-:S05]  /*77e0*/  IMAD.U32 R9, RZ, RZ, UR4 ;  /* 0x00000004ff097e24 */ /* 0x001fca000f8e00ff */
[----:B------:R-:W-:-:S05]  /*77f0*/  LEA R11, R9, R12, 0x18 ;  /* 0x0000000c090b7211 */ /* 0x000fca00078ec0ff */
[----:B------:R-:W-:-:S04]  /*7800*/  IMAD R12, R4, 0x8, R11 ;  /* 0x00000008040c7824 */ /* 0x000fc800078e020b */
[----:B------:R-:W0:Y:S02]  /*7810*/  SYNCS.PHASECHK.TRANS64.TRYWAIT P1, [R12+URZ+0x10], R3 ;  /* 0x000010030c0075a7 */ /* 0x000e24000802017f */
[----:B01----:R-:W-:Y:S05]  /*7820*/  @!P1 BRA `(.L_x_170) ;  /* 0x0000001000009947 */ /* 0x003fea0003800000 */
.L_x_190:
[----:B------:R-:W-:Y:S01]  /*7830*/  UPRMT UR4, UR29, 0x9910, URZ ;  /* 0x000099101d047896 */ /* 0x000fe2000800003f */
[----:B------:R1:W-:Y:S03]  /*7840*/  @!P3 SYNCS.ARRIVE.TRANS64 RZ, [R12+URZ], R5 ;  /* 0x000000050cffb9a7 */ /* 0x0003e6000800003f */
[----:B------:R-:W-:-:S06]  /*7850*/  UISETP.NE.AND UP0, UPT, UR4, 0x2, UPT ;  /* 0x000000020400788c */ /* 0x000fcc000bf05270 */
[----:B------:R-:W-:-:S13]  /*7860*/  PLOP3.LUT P1, PT, PT, PT, UP0, 0x80, 0x0 ;  /* 0x000000000000781c */ /* 0x000fda0003f2f008 */
[----:B-1----:R-:W-:Y:S05]  /*7870*/  @P1 BRA `(.L_x_171) ;  /* 0x0000000000041947 */ /* 0x002fea0003800000 */
[----:B------:R-:W-:Y:S01]  /*7880*/  BPT.TRAP 0x1 ;  /* 0x000000040000795c */ /* 0x000fe20000300000 */
.L_x_171:
[----:B------:R-:W-:Y:S05]  /*7890*/  @P0 BRA `(.L_x_172) ;  /* 0x0000000000040947 */ /* 0x000fea0003800000 */
[----:B------:R-:W-:Y:S01]  /*78a0*/  BPT.TRAP 0x1 ;  /* 0x000000040000795c */ /* 0x000fe20000300000 */
.L_x_172:
[----:B0-----:R-:W-:Y:S01]  /*78b0*/  IMAD R3, R4, 0x10, R9 ;  /* 0x0000001004037824 */ /* 0x001fe200078e0209 */
[----:B------:R-:W-:Y:S01]  /*78c0*/  R2UR UR10, R13 ;  /* 0x000000000d0a72ca */ /* 0x000fe200000e0000 */
[----:B------:R-:W-:Y:S01]  /*78d0*/  UIADD3 UR30, UP0, UR14, 0xf0, URZ ;  /* 0x000000f00e1e7890 */ /* 0x000fe2000ff1e03f */
[----:B------:R-:W-:Y:S01]  /*78e0*/  R2UR UR9, R12 ;  /* 0x000000000c0972ca */ /* 0x000fe200000e0000 */
[----:B------:R-:W-:Y:S01]  /*78f0*/  IMAD.SHL.U32 R3, R3, 0x200, RZ ;  /* 0x0000020003037824 */ /* 0x000fe200078e00ff */
[----:B------:R-:W-:Y:S01]  /*7900*/  R2UR UR11, R6 ;  /* 0x00000000060b72ca */ /* 0x000fe200000e0000 */
[----:B------:R-:W-:Y:S01]  /*7910*/  UIADD3.X UR31, URZ, UR15, URZ, UP0, !UPT ;  /* 0x0000000f3f1f7290 */ /* 0x000fe200087fe43f */
[----:B------:R-:W-:Y:S01]  /*7920*/  R2UR UR12, R19 ;  /* 0x00000000130c72ca */ /* 0x000fe200000e0000 */
[--C-:B------:R-:W-:Y:S01]  /*7930*/  IMAD R3, R3, 0x4, R11.reuse ;  /* 0x0000000403037824 */ /* 0x100fe200078e020b */
[----:B------:R-:W-:Y:S01]  /*7940*/  R2UR UR35, R7 ;  /* 0x00000000072372ca */ /* 0x000fe200000e0000 */
[----:B------:R-:W-:Y:S01]  /*7950*/  IMAD R11, R4, 0x10000, R11 ;  /* 0x00010000040b7824 */ /* 0x000fe200078e020b */
[----:B------:R-:W-:Y:S01]  /*7960*/  UIADD3 UR6, UP1, UR14, 0x1f0, URZ ;  /* 0x000001f00e067890 */ /* 0x000fe2000ff3e03f */
[----:B------:R-:W-:Y:S01]  /*7970*/  VIADD R14, R14, 0xffffffff ;  /* 0xffffffff0e0e7836 */ /* 0x000fe20000000000 */
[----:B------:R-:W-:Y:S01]  /*7980*/  R2UR UR40, R3 ;  /* 0x00000000032872ca */ /* 0x000fe200000e0000 */
[----:B------:R-:W-:Y:S01]  /*7990*/  UIADD3 UR58, UR10, 0x20, URZ ;  /* 0x000000200a3a7890 */ /* 0x000fe2000fffe03f */
[----:B------:R-:W-:Y:S01]  /*79a0*/  R2UR UR18, R11 ;  /* 0x000000000b1272ca */ /* 0x000fe200000e0000 */
[----:B------:R-:W-:Y:S01]  /*79b0*/  UIADD3 UR50, UR10, 0x40, URZ ;  /* 0x000000400a327890 */ /* 0x000fe2000fffe03f */
[----:B------:R-:W-:Y:S01]  /*79c0*/  ISETP.GT.AND P2, PT, R14, 0x1, PT ;  /* 0x000000010e00780c */ /* 0x000fe20003f44270 */
[----:B------:R-:W-:Y:S01]  /*79d0*/  UIADD3 UR42, UR10, 0x60, URZ ;  /* 0x000000600a2a7890 */ /* 0x000fe2000fffe03f */
[----:B------:R-:W-:Y:S01]  /*79e0*/  VIADD R4, R4, 0x1 ;  /* 0x0000000104047836 */ /* 0x000fe20000000000 */
[----:B------:R-:W-:Y:S01]  /*79f0*/  UMOV UR46, 0xf0000 ;  /* 0x000f0000002e7882 */ /* 0x000fe20000000000 */
[----:B------:R-:W-:Y:S01]  /*7a00*/  UMOV UR4, 0x0 ;  /* 0x0000000000047882 */ /* 0x000fe20000000000 */
[----:B------:R-:W-:Y:S01]  /*7a10*/  UMOV UR5, 0x10000000 ;  /* 0x1000000000057882 */ /* 0x000fe20000000000 */
[----:B------:R-:W-:Y:S01]  /*7a20*/  UIADD3.X UR7, URZ, UR15, URZ, UP1, !UPT ;  /* 0x0000000f3f077290 */ /* 0x000fe20008ffe43f */
[C---:B------:R-:W-:Y:S01]  /*7a30*/  ISETP.NE.AND P1, PT, R4.reuse, 0x2, PT ;  /* 0x000000020400780c */ /* 0x040fe20003f25270 */
[----:B------:R-:W-:Y:S01]  /*7a40*/  UMOV UR57, UR9 ;  /* 0x0000000900397c82 */ /* 0x000fe20008000000 */
[----:B------:R-:W-:Y:S01]  /*7a50*/  UIADD3 UR8, UR40, 0x100, URZ ;  /* 0x0000010028087890 */ /* 0x000fe2000fffe03f */
[----:B------:R-:W-:Y:S01]  /*7a60*/  VIADD R13, R13, 0x80 ;  /* 0x000000800d0d7836 */ /* 0x000fe20000000000 */
[----:B------:R-:W-:Y:S01]  /*7a70*/  UIADD3 UR56, UR40, 0x2100, URZ ;  /* 0x0000210028387890 */ /* 0x000fe2000fffe03f */
[----:B------:R-:W-:Y:S01]  /*7a80*/  SEL R3, RZ, 0x1, P1 ;  /* 0x00000001ff037807 */ /* 0x000fe20000800000 */
[----:B------:R-:W-:Y:S01]  /*7a90*/  UIADD3 UR48, UR40, 0x4100, URZ ;  /* 0x0000410028307890 */ /* 0x000fe2000fffe03f */
[----:B------:R-:W-:Y:S01]  /*7aa0*/  SEL R4, R4, RZ, P1 ;  /* 0x000000ff04047207 */ /* 0x000fe20000800000 */
[----:B------:R-:W-:Y:S01]  /*7ab0*/  UIADD3 UR40, UR40, 0x6100, URZ ;  /* 0x0000610028287890 */ /* 0x000fe2000fffe03f */
[----:B------:R-:W-:Y:S01]  /*7ac0*/  LOP3.LUT R2, R2, R3, RZ, 0x3c, !PT ;  /* 0x0000000302027212 */ /* 0x000fe200078e3cff */
[----:B------:R-:W-:Y:S01]  /*7ad0*/  UIADD3 UR32, UR18, 0x10100, URZ ;  /* 0x0001010012207890 */ /* 0x000fe2000fffe03f */
[----:B------:R0:W-:Y:S01]  /*7ae0*/  UTMALDG.3D.MULTICAST [UR8], [UR30], UR46, desc[UR4] ;  /* 0x000004081e0073b4 */ /* 0x0001e2000801182e */
[----:B------:R-:W-:-:S02]  /*7af0*/  UIADD3 UR24, UR18, 0x14100, URZ ;  /* 0x0001410012187890 */ /* 0x000fc4000fffe03f */
[----:B------:R-:W-:Y:S01]  /*7b00*/  UIADD3 UR16, UR18, 0x18100, URZ ;  /* 0x0001810012107890 */ /* 0x000fe2000fffe03f */
[----:B------:R-:W-:Y:S01]  /*7b10*/  UMOV UR59, UR11 ;  /* 0x0000000b003b7c82 */ /* 0x000fe20008000000 */
[----:B------:R-:W-:Y:S01]  /*7b20*/  UMOV UR60, UR12 ;  /* 0x0000000c003c7c82 */ /* 0x000fe20008000000 */
[----:B------:R-:W-:Y:S01]  /*7b30*/  UMOV UR49, UR9 ;  /* 0x0000000900317c82 */ /* 0x000fe20008000000 */
[----:B------:R-:W-:Y:S01]  /*7b40*/  UMOV UR51, UR11 ;  /* 0x0000000b00337c82 */ /* 0x000fe20008000000 */
[----:B------:R-:W-:Y:S01]  /*7b50*/  UMOV UR52, UR12 ;  /* 0x0000000c00347c82 */ /* 0x000fe20008000000 */
[----:B------:R-:W-:Y:S01]  /*7b60*/  UMOV UR41, UR9 ;  /* 0x0000000900297c82 */ /* 0x000fe20008000000 */
[----:B------:R-:W-:Y:S01]  /*7b70*/  UMOV UR44, UR12 ;  /* 0x0000000c002c7c82 */ /* 0x000fe20008000000 */
[----:B------:R-:W-:Y:S01]  /*7b80*/  UMOV UR43, UR11 ;  /* 0x0000000b002b7c82 */ /* 0x000fe20008000000 */
[----:B------:R1:W-:Y:S01]  /*7b90*/  UTMALDG.3D.MULTICAST [UR56], [UR30], UR46, desc[UR4] ;  /* 0x000004381e0073b4 */ /* 0x0003e2000801182e */
        /* <DEDUP_REMOVED lines=11> */
[----:B0-----:R-:W-:Y:S01]  /*7c50*/  UIADD3 UR8, UR18, 0x1c100, URZ ;  /* 0x0001c10012087890 */ /* 0x001fe2000fffe03f */
[----:B------:R-:W-:Y:S01]  /*7c60*/  UMOV UR11, UR35 ;  /* 0x00000023000b7c82 */ /* 0x000fe20008000000 */
[----:B------:R1:W-:Y:S01]  /*7c70*/  UTMALDG.3D.MULTICAST [UR40], [UR30], UR46, desc[UR4] ;  /* 0x000004281e0073b4 */ /* 0x0003e2000801182e */
[----:B------:R-:W-:Y:S01]  /*7c80*/  UMOV UR18, UR50 ;  /* 0x0000003200127c82 */ /* 0x000fe20008000000 */
[----:B------:R-:W-:Y:S01]  /*7c90*/  UMOV UR10, UR42 ;  /* 0x0000002a000a7c82 */ /* 0x000fe20008000000 */
[----:B------:R1:W-:Y:S01]  /*7ca0*/  UTMALDG.3D [UR32], [UR6], desc[UR4] ;  /* 0x00000420060075b4 */ /* 0x0003e20008011000 */
[----:B------:R1:W-:Y:S01]  /*7cb0*/  UTMALDG.3D [UR24], [UR6], desc[UR4] ;  /* 0x00000418060075b4 */ /* 0x0003e20008011000 */
[----:B------:R1:W-:Y:S02]  /*7cc0*/  UTMALDG.3D [UR16], [UR6], desc[UR4] ;  /* 0x00000410060075b4 */ /* 0x0003e40008011000 */
[----:B------:R1:W-:Y:S02]  /*7cd0*/  UTMALDG.3D [UR8], [UR6], desc[UR4] ;  /* 0x00000408060075b4 */ /* 0x0003e40008011000 */
[----:B-1----:R-:W-:Y:S05]  /*7ce0*/  @P2 BRA `(.L_x_173) ;  /* 0xfffffff800ac2947 */ /* 0x002fea000383ffff */
.L_x_169:
[----:B------:R-:W-:Y:S05]  /*7cf0*/  BSYNC B1 ;  /* 0x0000000000017941 */ /* 0x000fea0003800000 */
.L_x_168:
[----:B------:R-:W-:Y:S01]  /*7d00*/  LOP3.LUT P4, RZ, R10, 0xff, RZ, 0xc0, !PT ;  /* 0x000000ff0aff7812 */ /* 0x000fe2000788c0ff */
[----:B------:R-:W-:Y:S01]  /*7d10*/  VIADD R0, R0, UR38 ;  /* 0x0000002600007c36 */ /* 0x000fe20008000000 */
[----:B------:R-:W-:Y:S01]  /*7d20*/  ULDC.64 UR4, c[0x0][0x650] ;  /* 0x0001940000047ab9 */ /* 0x000fe20000000a00 */
[----:B------:R-:W-:Y:S01]  /*7d30*/  IMAD.U32 R3, RZ, RZ, UR38 ;  /* 0x00000026ff037e24 */ /* 0x000fe2000f8e00ff */
[----:B------:R-:W-:Y:S01]  /*7d40*/  BSSY B1, `(.L_x_174) ;  /* 0x000006f000017945 */ /* 0x000fe20003800000 */
[----:B------:R-:W-:Y:S01]  /*7d50*/  IMAD.MOV.U32 R18, RZ, RZ, -0x1 ;  /* 0xffffffffff127424 */ /* 0x000fe200078e00ff */
[----:B------:R-:W-:Y:S01]  /*7d60*/  SHF.R.U32.HI R2, RZ, 0x1, R0 ;  /* 0x00000001ff027819 */ /* 0x000fe20000011600 */
[----:B------:R-:W-:Y:S01]  /*7d70*/  IMAD.MOV.U32 R19, RZ, RZ, -0x1 ;  /* 0xffffffffff137424 */ /* 0x000fe200078e00ff */
[----:B------:R-:W-:Y:S02]  /*7d80*/  ISETP.GT.U32.AND P1, PT, R0, 0x1, PT ;  /* 0x000000010000780c */ /* 0x000fe40003f24070 */
[----:B------:R-:W-:-:S02]  /*7d90*/  LOP3.LUT R2, R2, 0x1, RZ, 0xc0, !PT ;  /* 0x0000000102027812 */ /* 0x000fc400078ec0ff */
[C---:B------:R-:W-:Y:S01]  /*7da0*/  ISETP.LT.U32.AND P1, PT, R3.reuse, 0x2, P1 ;  /* 0x000000020300780c */ /* 0x040fe20000f21070 */
[----:B------:R-:W0:Y:S01]  /*7db0*/  @P4 S2R R9, SR_CgaCtaId ;  /* 0x0000000000094919 */ /* 0x000e220000008800 */
[----:B------:R-:W-:Y:S02]  /*7dc0*/  @P4 MOV R4, 0x400 ;  /* 0x0000040000044802 */ /* 0x000fe40000000f00 */
[----:B------:R-:W-:Y:S02]  /*7dd0*/  ISETP.NE.U32.AND P2, PT, R2, 0x1, PT ;  /* 0x000000010200780c */ /* 0x000fe40003f45070 */
[----:B------:R-:W-:Y:S02]  /*7de0*/  LOP3.LUT R0, R0, 0x1, RZ, 0xc0, !PT ;  /* 0x0000000100007812 */ /* 0x000fe400078ec0ff */
[----:B------:R-:W-:Y:S02]  /*7df0*/  ISETP.GT.U32.AND P2, PT, R3, 0x1, !P2 ;  /* 0x000000010300780c */ /* 0x000fe40005744070 */
[----:B------:R-:W-:-:S02]  /*7e00*/  SEL R3, RZ, 0x1, !P1 ;  /* 0x00000001ff037807 */ /* 0x000fc40004800000 */
[----:B------:R-:W-:Y:S02]  /*7e10*/  SEL R2, RZ, 0x1, !P2 ;  /* 0x00000001ff027807 */ /* 0x000fe40005000000 */
[----:B------:R-:W-:Y:S02]  /*7e20*/  PRMT R10, RZ, 0x7610, R10 ;  /* 0x00007610ff0a7816 */ /* 0x000fe4000000000a */
[--C-:B------:R-:W-:Y:S01]  /*7e30*/  LOP3.LUT R8, R2, R8, R3.reuse, 0x96, !PT ;  /* 0x0000000802087212 */ /* 0x100fe200078e9603 */
[----:B------:R-:W-:Y:S01]  /*7e40*/  IMAD.MOV.U32 R2, RZ, RZ, -0x1 ;  /* 0xffffffffff027424 */ /* 0x000fe200078e00ff */
[----:B------:R-:W-:Y:S02]  /*7e50*/  PRMT R3, RZ, 0x7610, R3 ;  /* 0x00007610ff037816 */ /* 0x000fe40000000003 */
[----:B0-----:R-:W-:-:S04]  /*7e60*/  @P4 LEA R4, R9, R4, 0x18 ;  /* 0x0000000409044211 */ /* 0x001fc800078ec0ff */
[----:B------:R0:W-:Y:S01]  /*7e70*/  @P4 SYNCS.ARRIVE.TRANS64.A1T0 RZ, [R4+URZ+0x58], RZ ;  /* 0x000058ff04ff49a7 */ /* 0x0001e2000810003f */
[----:B------:R-:W-:-:S04]  /*7e80*/  IADD3 R16, P4, R16, UR54, RZ ;  /* 0x0000003610107c10 */ /* 0x000fc8000ff9e0ff */
[----:B------:R-:W-:Y:S02]  /*7e90*/  IADD3.X R17, R17, UR37, RZ, P4, !PT ;  /* 0x0000002511117c10 */ /* 0x000fe4000a7fe4ff */
        /* <DEDUP_REMOVED lines=8> */
[----:B------:R-:W-:Y:S01]  /*7f20*/  ULDC UR10, c[0x0][0x154] ;  /* 0x00005500000a7ab9 */ /* 0x000fe20000000800 */
[----:B------:R-:W-:Y:S01]  /*7f30*/  IMAD.MOV.U32 R2, RZ, RZ, R16 ;  /* 0x000000ffff027224 */ /* 0x000fe200078e0010 */
[----:B------:R-:W-:Y:S01]  /*7f40*/  ISETP.NE.AND.EX P1, PT, RZ, UR7, PT, P1 ;  /* 0x00000007ff007c0c */ /* 0x000fe2000bf25310 */
[----:B------:R-:W1:Y:S01]  /*7f50*/  S2UR UR9, SR_CTAID.Y ;  /* 0x00000000000979c3 */ /* 0x000e620000002600 */
[----:B0-----:R-:W-:-:S05]  /*7f60*/  I2FP.F32.U32 R3, UR4 ;  /* 0x0000000400037c45 */ /* 0x001fca0008201000 */
[----:B------:R-:W-:Y:S01]  /*7f70*/  FMUL R12, R3, UR5 ;  /* 0x00000005030c7c20 */ /* 0x000fe20008400000 */
[----:B------:R-:W-:-:S05]  /*7f80*/  IMAD.MOV.U32 R3, RZ, RZ, R17 ;  /* 0x000000ffff037224 */ /* 0x000fca00078e0011 */
[----:B------:R-:W-:Y:S05]  /*7f90*/  @!P1 BRA `(.L_x_176) ;  /* 0x0000000000289947 */ /* 0x000fea0003800000 */
[----:B------:R-:W-:Y:S02]  /*7fa0*/  ULDC UR5, c[0x0][0x634] ;  /* 0x00018d0000057ab9 */ /* 0x000fe40000000800 */
[----:B------:R-:W-:-:S05]  /*7fb0*/  IADD3 R7, P1, R16, UR5, RZ ;  /* 0x0000000510077c10 */ /* 0x000fca000ff3e0ff */
[----:B------:R-:W-:-:S04]  /*7fc0*/  IMAD.X R11, RZ, RZ, R17, P1 ;  /* 0x000000ffff0b7224 */ /* 0x000fc800008e0611 */
[----:B------:R-:W-:-:S04]  /*7fd0*/  IMAD.WIDE.U32 R4, R11, UR6, RZ ;  /* 0x000000060b047c25 */ /* 0x000fc8000f8e00ff */
[----:B------:R-:W-:-:S04]  /*7fe0*/  IMAD.WIDE.U32 R4, P1, R7, UR7, R4 ;  /* 0x0000000707047c25 */ /* 0x000fc8000f820004 */
[----:B------:R-:W-:-:S04]  /*7ff0*/  IMAD.WIDE.U32 R6, R7, UR6, RZ ;  /* 0x0000000607067c25 */ /* 0x000fc8000f8e00ff */
[----:B------:R-:W-:Y:S01]  /*8000*/  IMAD.X R3, RZ, RZ, RZ, P1 ;  /* 0x000000ffff037224 */ /* 0x000fe200008e06ff */
[----:B------:R-:W-:Y:S01]  /*8010*/  IADD3 RZ, P1, R7, R4, RZ ;  /* 0x0000000407ff7210 */ /* 0x000fe20007f3e0ff */
[----:B------:R-:W-:-:S04]  /*8020*/  IMAD.MOV.U32 R2, RZ, RZ, R5 ;  /* 0x000000ffff027224 */ /* 0x000fc800078e0005 */
[----:B------:R-:W-:-:S08]  /*8030*/  IMAD.WIDE.U32.X R2, R11, UR7, R2, P1 ;  /* 0x000000070b027c25 */ /* 0x000fd000088e0402 */
.L_x_176:
[--C-:B------:R-:W-:Y:S01]  /*8040*/  SHF.R.U64 R19, R2, UR8, R3.reuse ;  /* 0x0000000802137c19 */ /* 0x100fe20008001203 */
[----:B------:R-:W0:Y:S01]  /*8050*/  F2I.U32.TRUNC.NTZ R12, R12 ;  /* 0x0000000c000c7305 */ /* 0x000e22000020f000 */
[----:B------:R-:W-:Y:S01]  /*8060*/  SHF.R.U32.HI R2, RZ, UR8, R3 ;  /* 0x00000008ff027c19 */ /* 0x000fe20008011603 */
[----:B------:R-:W-:Y:S01]  /*8070*/  ULDC.64 UR6, c[0x0][0x620] ;  /* 0x0001880000067ab9 */ /* 0x000fe20000000a00 */
[----:B------:R-:W-:Y:S01]  /*8080*/  IADD3 R5, P1, RZ, -R19, RZ ;  /* 0x80000013ff057210 */ /* 0x000fe20007f3e0ff */
[----:B------:R-:W3:Y:S01]  /*8090*/  LDC R11, c[0x0][0x610] ;  /* 0x00018400ff0b7b82 */ /* 0x000ee20000000800 */
[----:B-1----:R-:W-:Y:S01]  /*80a0*/  I2FP.F32.U32 R4, UR9 ;  /* 0x0000000900047c45 */ /* 0x002fe20008201000 */
[----:B------:R-:W-:Y:S01]  /*80b0*/  ULDC UR8, c[0x0][0x658] ;  /* 0x0001960000087ab9 */ /* 0x000fe20000000800 */
[----:B------:R-:W-:Y:S01]  /*80c0*/  ULDC UR12, c[0x0][0x648] ;  /* 0x00019200000c7ab9 */ /* 0x000fe20000000800 */
[----:B------:R-:W-:Y:S02]  /*80d0*/  IMAD.X R2, RZ, RZ, ~R2, P1 ;  /* 0x000000ffff027224 */ /* 0x000fe400008e0e02 */
[----:B------:R-:W-:Y:S01]  /*80e0*/  FMUL R6, R4, UR10 ;  /* 0x0000000a04067c20 */ /* 0x000fe20008400000 */
[----:B------:R-:W-:Y:S01]  /*80f0*/  ULDC.64 UR10, c[0x0][0x640] ;  /* 0x00019000000a7ab9 */ /* 0x000fe20000000a00 */
[----:B------:R-:W-:Y:S01]  /*8100*/  IMAD R4, R2, UR6, RZ ;  /* 0x0000000602047c24 */ /* 0x000fe2000f8e02ff */
[----:B------:R-:W-:Y:S01]  /*8110*/  ISETP.NE.U32.AND P1, PT, RZ, UR10, PT ;  /* 0x0000000aff007c0c */ /* 0x000fe2000bf25070 */
[C---:B------:R-:W-:Y:S01]  /*8120*/  IMAD.WIDE.U32 R2, R5.reuse, UR6, R16 ;  /* 0x0000000605027c25 */ /* 0x040fe2000f8e0010 */
[----:B0-----:R-:W-:Y:S01]  /*8130*/  R2UR UR5, R12 ;  /* 0x000000000c0572ca */ /* 0x001fe200000e0000 */
[----:B------:R-:W0:Y:S01]  /*8140*/  F2I.U32.TRUNC.NTZ R6, R6 ;  /* 0x0000000600067305 */ /* 0x000e22000020f000 */
[----:B------:R-:W-:Y:S01]  /*8150*/  ULDC UR6, c[0x0][0x618] ;  /* 0x0001860000067ab9 */ /* 0x000fe20000000800 */
[----:B------:R-:W-:Y:S01]  /*8160*/  IMAD R5, R5, UR7, R4 ;  /* 0x0000000705057c24 */ /* 0x000fe2000f8e0204 */
[----:B------:R-:W-:-:S03]  /*8170*/  ISETP.NE.AND.EX P1, PT, RZ, UR11, PT, P1 ;  /* 0x0000000bff007c0c */ /* 0x000fc6000bf25310 */
[----:B------:R-:W-:-:S05]  /*8180*/  IMAD.IADD R3, R3, 0x1, R5 ;  /* 0x0000000103037824 */ /* 0x000fca00078e0205 */
[--C-:B------:R-:W-:Y:S02]  /*8190*/  SHF.R.U64 R12, R2, UR6, R3.reuse ;  /* 0x00000006020c7c19 */ /* 0x100fe40008001203 */
[----:B------:R-:W-:Y:S01]  /*81a0*/  SHF.R.U32.HI R3, RZ, UR6, R3 ;  /* 0x00000006ff037c19 */ /* 0x000fe20008011603 */
[----:B------:R-:W-:Y:S01]  /*81b0*/  ULDC UR6, c[0x0][0x608] ;  /* 0x0001820000067ab9 */ /* 0x000fe20000000800 */
[----:B0-----:R-:W-:Y:S02]  /*81c0*/  R2UR UR7, R6 ;  /* 0x00000000060772ca */ /* 0x001fe400000e0000 */
[--C-:B------:R-:W-:Y:S02]  /*81d0*/  SHF.R.U64 R14, R12, UR6, R3.reuse ;  /* 0x000000060c0e7c19 */ /* 0x100fe40008001203 */
[----:B------:R-:W-:Y:S01]  /*81e0*/  SHF.R.U32.HI R3, RZ, UR6, R3 ;  /* 0x00000006ff037c19 */ /* 0x000fe20008011603 */
[----:B------:R-:W-:-:S03]  /*81f0*/  UIADD3 UR6, -UR5, URZ, URZ ;  /* 0x0000003f05067290 */ /* 0x000fc6000fffe13f */
[--C-:B------:R-:W-:Y:S01]  /*8200*/  SHF.R.U64 R18, R14, UR8, R3.reuse ;  /* 0x000000080e127c19 */ /* 0x100fe20008001203 */
[----:B------:R-:W-:Y:S01]  /*8210*/  ULDC UR5, c[0x0][0x144] ;  /* 0x0000510000057ab9 */ /* 0x000fe20000000800 */
[----:B------:R-:W-:-:S03]  /*8220*/  SHF.R.U32.HI R3, RZ, UR8, R3 ;  /* 0x00000008ff037c19 */ /* 0x000fc60008011603 */
[----:B------:R-:W-:Y:S01]  /*8230*/  IMAD.MOV.U32 R2, RZ, RZ, R18 ;  /* 0x000000ffff027224 */ /* 0x000fe200078e0012 */
[----:B------:R-:W-:Y:S06]  /*8240*/  @!P1 BRA `(.L_x_177) ;  /* 0x0000000000289947 */ /* 0x000fec0003800000 */
        /* <DEDUP_REMOVED lines=10> */
.L_x_177:
[----:B------:R-:W-:Y:S01]  /*82f0*/  UISETP.NE.AND UP0, UPT, UR45, URZ, UPT ;  /* 0x0000003f2d00728c */ /* 0x000fe2000bf05270 */
[----:B------:R-:W-:Y:S01]  /*8300*/  SHF.R.U64 R3, R2, UR12, R3 ;  /* 0x0000000c02037c19 */ /* 0x000fe20008001203 */
[----:B------:R-:W-:Y:S01]  /*8310*/  UIADD3 UR7, -UR7, URZ, URZ ;  /* 0x0000003f07077290 */ /* 0x000fe2000fffe13f */
[----:B------:R-:W-:Y:S01]  /*8320*/  LOP3.LUT R2, R14, UR22, RZ, 0xc0, !PT ;  /* 0x000000160e027c12 */ /* 0x000fe2000f8ec0ff */
[----:B------:R-:W-:Y:S02]  /*8330*/  UIMAD UR4, UR5, UR6, UR4 ;  /* 0x00000006050472a4 */ /* 0x000fe4000f8e0204 */
[----:B------:R-:W-:Y:S01]  /*8340*/  IMAD.MOV R5, RZ, RZ, -R3 ;  /* 0x000000ffff057224 */ /* 0x000fe200078e0a03 */
[----:B------:R-:W-:Y:S01]  /*8350*/  ULDC UR5, c[0x0][0x148] ;  /* 0x0000520000057ab9 */ /* 0x000fe20000000800 */
[----:B------:R-:W-:Y:S01]  /*8360*/  IMAD R4, R3, UR21, R2 ;  /* 0x0000001503047c24 */ /* 0x000fe2000f8e0202 */
[----:B------:R-:W-:Y:S02]  /*8370*/  LOP3.LUT R3, R12, UR13, RZ, 0xc0, !PT ;  /* 0x0000000d0c037c12 */ /* 0x000fe4000f8ec0ff */
[----:B------:R-:W-:Y:S01]  /*8380*/  @UP0 UIMAD UR4, UR5, UR7, UR9 ;  /* 0x00000007050402a4 */ /* 0x000fe2000f8e0209 */
[----:B------:R-:W-:-:S02]  /*8390*/  PLOP3.LUT P1, PT, PT, PT, UP0, 0x80, 0x0 ;  /* 0x000000000000781c */ /* 0x000fc40003f2f008 */
[----:B------:R-:W-:Y:S02]  /*83a0*/  ULDC UR5, c[0x0][0x638] ;  /* 0x00018e0000057ab9 */ /* 0x000fe40000000800 */
[----:B------:R-:W-:Y:S02]  /*83b0*/  IMAD R2, R5, UR5, R18 ;  /* 0x0000000505027c24 */ /* 0x000fe4000f8e0212 */
[----:B---3--:R-:W-:Y:S01]  /*83c0*/  IMAD R11, R4, R11, UR4 ;  /* 0x00000004040b7e24 */ /* 0x008fe2000f8e020b */
[----:B------:R-:W-:Y:S01]  /*83d0*/  ULDC UR4, c[0x0][0x600] ;  /* 0x0001800000047ab9 */ /* 0x000fe20000000800 */
[----:B------:R-:W-:Y:S02]  /*83e0*/  IMAD.MOV.U32 R4, RZ, RZ, 0x1 ;  /* 0x00000001ff047424 */ /* 0x000fe400078e00ff */
[----:B------:R-:W-:-:S03]  /*83f0*/  IMAD R18, R2, UR4, R3 ;  /* 0x0000000402127c24 */ /* 0x000fc6000f8e0203 */
[----:B------:R-:W-:Y:S02]  /*8400*/  PRMT R3, R4, 0x7610, R3 ;  /* 0x0000761004037816 */ /* 0x000fe40000000003 */
[----:B------:R-:W-:Y:S02]  /*8410*/  SEL R2, R18, R11, !P1 ;  /* 0x0000000b12027207 */ /* 0x000fe40004800000 */
[----:B------:R-:W-:-:S07]  /*8420*/  SEL R18, R11, R18, !P1 ;  /* 0x000000120b127207 */ /* 0x000fce0004800000 */
.L_x_175:
[----:B------:R-:W-:Y:S05]  /*8430*/  BSYNC B1 ;  /* 0x0000000000017941 */ /* 0x000fea0003800000 */
.L_x_174:
[----:B------:R-:W-:-:S13]  /*8440*/  LOP3.LUT P1, RZ, R3, 0xff, RZ, 0xc0, !PT ;  /* 0x000000ff03ff7812 */ /* 0x000fda000782c0ff */
[----:B------:R-:W-:Y:S05]  /*8450*/  @P1 BRA `(.L_x_178) ;  /* 0xfffffff000981947 */ /* 0x000fea000383ffff */
[----:B------:R-:W-:Y:S05]  /*8460*/  BSYNC B0 ;  /* 0x0000000000007941 */ /* 0x000fea0003800000 */
.L_x_166:
[----:B------:R-:W-:-:S03]  /*8470*/  UMOV UR4, 0xffffffff ;  /* 0xffffffff00047882 */ /* 0x000fc60000000000 */
[----:B------:R-:W-:Y:S05]  /*8480*/  BRA.DIV UR4, `(.L_x_179) ;  /* 0x0000000204fc7947 */ /* 0x000fea000b800000 */
[----:B------:R-:W-:-:S13]  /*8490*/  ELECT P6, URZ, PT ;  /* 0x00000000003f782f */ /* 0x000fda00038c0000 */
.L_x_193:
[----:B------:R-:W-:Y:S04]  /*84a0*/  BSSY B0, `(.L_x_180) ;  /* 0x000001a000007945 */ /* 0x000fe80003800000 */
[----:B------:R-:W-:Y:S05]  /*84b0*/  @!P6 BRA `(.L_x_181) ;  /* 0x000000000060e947 */ /* 0x000fea0003800000 */
[----:B------:R-:W-:-:S04]  /*84c0*/  ULOP3.LUT UR4, UR39, 0x2, URZ, 0xfc, !UPT ;  /* 0x0000000227047892 */ /* 0x000fc8000f8efc3f */
[----:B------:R-:W-:-:S06]  /*84d0*/  UISETP.NE.AND UP0, UPT, UR4, 0x3, UPT ;  /* 0x000000030400788c */ /* 0x000fcc000bf05270 */
[----:B------:R-:W-:-:S13]  /*84e0*/  PLOP3.LUT P0, PT, PT, PT, UP0, 0x80, 0x0 ;  /* 0x000000000000781c */ /* 0x000fda0003f0f008 */
[----:B------:R-:W-:Y:S05]  /*84f0*/  @!P0 BRA `(.L_x_182) ;  /* 0x0000000000048947 */ /* 0x000fea0003800000 */
[----:B------:R-:W-:Y:S01]  /*8500*/  BPT.TRAP 0x1 ;  /* 0x000000040000795c */ /* 0x000fe20000300000 */
.L_x_182:
[----:B------:R-:W0:Y:S01]  /*8510*/  S2R R3, SR_CgaCtaId ;  /* 0x0000000000037919 */ /* 0x000e220000008800 */
[----:B------:R-:W-:-:S04]  /*8520*/  MOV R2, 0x400 ;  /* 0x0000040000027802 */ /* 0x000fc80000000f00 */
[----:B0-----:R-:W-:Y:S02]  /*8530*/  LEA R3, R3, R2, 0x18 ;  /* 0x0000000203037211 */ /* 0x001fe400078ec0ff */
[----:B------:R-:W-:-:S03]  /*8540*/  SHF.L.U32 R2, R8, 0x1f, RZ ;  /* 0x0000001f08027819 */ /* 0x000fc600000006ff */
[----:B------:R-:W-:-:S04]  /*8550*/  VIADD R3, R3, 0x10 ;  /* 0x0000001003037836 */ /* 0x000fc80000000000 */
[C---:B------:R-:W-:Y:S02]  /*8560*/  IMAD R7, R0.reuse, 0x8, R3 ;  /* 0x0000000800077824 */ /* 0x040fe400078e0203 */
[----:B------:R-:W-:Y:S02]  /*8570*/  VIADD R0, R0, 0x1 ;  /* 0x0000000100007836 */ /* 0x000fe40000000000 */
[----:B------:R-:W0:Y:S03]  /*8580*/  SYNCS.PHASECHK.TRANS64.TRYWAIT P0, [R7+URZ], R2 ;  /* 0x00000002070075a7 */ /* 0x000e26000800017f */
[----:B------:R-:W-:-:S04]  /*8590*/  ISETP.NE.AND P1, PT, R0, 0x2, PT ;  /* 0x000000020000780c */ /* 0x000fc80003f25270 */
[----:B------:R-:W-:Y:S02]  /*85a0*/  SEL R5, RZ, 0x1, P1 ;  /* 0x00000001ff057807 */ /* 0x000fe40000800000 */
[----:B------:R-:W-:Y:S02]  /*85b0*/  SEL R0, R0, RZ, P1 ;  /* 0x000000ff00007207 */ /* 0x000fe40000800000 */
[----:B------:R-:W-:Y:S01]  /*85c0*/  LOP3.LUT R5, R8, R5, RZ, 0x3c, !PT ;  /* 0x0000000508057212 */ /* 0x000fe200078e3cff */
[----:B0-----:R-:W-:Y:S06]  /*85d0*/  @!P0 BRA `(.L_x_183) ;  /* 0x0000000000c88947 */ /* 0x001fec0003800000 */
.L_x_194:
[----:B------:R-:W-:Y:S01]  /*85e0*/  IMAD R3, R0, 0x8, R3 ;  /* 0x0000000800037824 */ /* 0x000fe200078e0203 */
[----:B------:R-:W-:-:S07]  /*85f0*/  SHF.L.U32 R0, R5, 0x1f, RZ ;  /* 0x0000001f05007819 */ /* 0x000fce00000006ff */
.L_x_184:
[----:B-1----:R1:W3:Y:S02]  /*8600*/  SYNCS.PHASECHK.TRANS64.TRYWAIT P0, [R3+URZ], R0 ;  /* 0x00000000030075a7 */ /* 0x0022e4000800017f */
[----:B---3--:R-:W-:Y:S05]  /*8610*/  @!P0 NANOSLEEP.SYNCS 0x989680 ;  /* 0x009896800000895d */ /* 0x008fea0003900000 */
[----:B------:R-:W3:Y:S02]  /*8620*/  @!P0 SYNCS.PHASECHK.TRANS64 P0, [R3+URZ], R0 ;  /* 0x00000000030085a7 */ /* 0x000ee4000800007f */
[----:B---3--:R-:W-:Y:S05]  /*8630*/  @!P0 BRA `(.L_x_184) ;  /* 0xfffffffc00f08947 */ /* 0x008fea000383ffff */
.L_x_181:
[----:B------:R-:W-:Y:S05]  /*8640*/  BSYNC B0 ;  /* 0x0000000000007941 */ /* 0x000fea0003800000 */
.L_x_180:
[----:B------:R-:W-:Y:S05]  /*8650*/  EXIT ;  /* 0x000000000000794d */ /* 0x000fea0003800000 */
.L_x_18:
[----:B0-----:R0:W1:Y:S02]  /*8660*/  SYNCS.PHASECHK.TRANS64.TRYWAIT P0, [R96+URZ+-0x8], R3 ;  /* 0xfffff803600075a7 */ /* 0x001064000800017f */
[----:B-1----:R-:W-:Y:S05]  /*8670*/  @!P0 NANOSLEEP.SYNCS 0x989680 ;  /* 0x009896800000895d */ /* 0x002fea0003900000 */
[----:B------:R-:W1:Y:S02]  /*8680*/  @!P0 SYNCS.PHASECHK.TRANS64 P0, [R96+URZ+-0x8], R3 ;  /* 0xfffff803600085a7 */ /* 0x000e64000800007f */
[----:B-1----:R-:W-:Y:S05]  /*8690*/  @!P0 BRA `(.L_x_18) ;  /* 0xfffffffc00f08947 */ /* 0x002fea000383ffff */
[----:B------:R-:W-:Y:S05]  /*86a0*/  BRA `(.L_x_185) ;  /* 0xffffff9000507947 */ /* 0x000fea000383ffff */
.L_x_23:
[----:B-1----:R1:W2:Y:S02]  /*86b0*/  SYNCS.PHASECHK.TRANS64.TRYWAIT P1, [R3+URZ], R0 ;  /* 0x00000000030075a7 */ /* 0x0022a4000802017f */
[----:B--2---:R-:W-:Y:S05]  /*86c0*/  @!P1 NANOSLEEP.SYNCS 0x989680 ;  /* 0x009896800000995d */ /* 0x004fea0003900000 */
[----:B------:R-:W2:Y:S02]  /*86d0*/  @!P1 SYNCS.PHASECHK.TRANS64 P1, [R3+URZ], R0 ;  /* 0x00000000030095a7 */ /* 0x000ea4000802007f */
[----:B--2---:R-:W-:Y:S05]  /*86e0*/  @!P1 BRA `(.L_x_23) ;  /* 0xfffffffc00f09947 */ /* 0x004fea000383ffff */
[----:B------:R-:W-:Y:S05]  /*86f0*/  BRA `(.L_x_22) ;  /* 0xffffff9000c87947 */ /* 0x000fea000383ffff */
.L_x_28:
[----:B-1----:R-:W-:-:S04]  /*8700*/  IMAD.U32 R5, RZ, RZ, UR4 ;  /* 0x00000004ff057e24 */ /* 0x002fc8000f8e00ff */
[----:B------:R1:W2:Y:S03]  /*8710*/  SYNCS.PHASECHK.TRANS64.TRYWAIT P1, [R5+URZ], R4 ;  /* 0x00000004050075a7 */ /* 0x0002a6000802017f */
[----:B--2---:R-:W-:Y:S05]  /*8720*/  @!P1 NANOSLEEP.SYNCS 0x989680 ;  /* 0x009896800000995d */ /* 0x004fea0003900000 */
[----:B------:R-:W2:Y:S02]  /*8730*/  @!P1 SYNCS.PHASECHK.TRANS64 P1, [R5+URZ], R4 ;  /* 0x00000004050095a7 */ /* 0x000ea4000802007f */
[----:B--2---:R-:W-:Y:S05]  /*8740*/  @!P1 BRA `(.L_x_28) ;  /* 0xfffffffc00ec9947 */ /* 0x004fea000383ffff */
[----:B------:R-:W-:Y:S05]  /*8750*/  BRA `(.L_x_27) ;  /* 0xffffff9800e87947 */ /* 0x000fea000383ffff */
.L_x_34:
[----:B0-----:R0:W1:Y:S02]  /*8760*/  SYNCS.PHASECHK.TRANS64.TRYWAIT P0, [R96+URZ+0x8], R3 ;  /* 0x00000803600075a7 */ /* 0x001064000800017f */
[----:B-1----:R-:W-:Y:S05]  /*8770*/  @!P0 NANOSLEEP.SYNCS 0x989680 ;  /* 0x009896800000895d */ /* 0x002fea0003900000 */
[----:B------:R-:W1:Y:S02]  /*8780*/  @!P0 SYNCS.PHASECHK.TRANS64 P0, [R96+URZ+0x8], R3 ;  /* 0x00000803600085a7 */ /* 0x000e64000800007f */
[----:B-1----:R-:W-:Y:S05]  /*8790*/  @!P0 BRA `(.L_x_34) ;  /* 0xfffffffc00f08947 */ /* 0x002fea000383ffff */
[----:B------:R-:W-:Y:S05]  /*87a0*/  BRA `(.L_x_186) ;  /* 0xffffffa400547947 */ /* 0x000fea000383ffff */
.L_x_167:
[----:B------:R-:W-:Y:S01]  /*87b0*/  BSSY B1, `(.L_x_187) ;  /* 0x0000006000017945 */ /* 0x000fe20003800000 */
[----:B------:R-:W-:-:S07]  /*87c0*/  IMAD.MOV.U32 R15, RZ, RZ, -0x1 ;  /* 0xffffffffff0f7424 */ /* 0x000fce00078e00ff */
[----:B--2---:R-:W-:Y:S05]  /*87d0*/  WARPSYNC.COLLECTIVE R15, `(.L_x_188) ;  /* 0x000000000f0c7348 */ /* 0x004fea0003c00000 */
[----:B------:R-:W-:Y:S02]  /*87e0*/  ELECT P6, UR62, PT ;  /* 0x00000000003e782f */ /* 0x000fe400038c0000 */
[----:B------:R-:W-:Y:S01]  /*87f0*/  MOV R14, UR62 ;  /* 0x0000003e000e7c02 */ /* 0x000fe20008000f00 */
[----:B--2---:R-:W-:Y:S10]  /*8800*/  ENDCOLLECTIVE ;  /* 0x000000000000791b */ /* 0x004ff40003800000 */
.L_x_188:
[----:B------:R-:W-:Y:S05]  /*8810*/  BSYNC B1 ;  /* 0x0000000000017941 */ /* 0x000fea0003800000 */
.L_x_187:
[----:B------:R-:W-:Y:S05]  /*8820*/  BRA `(.L_x_189) ;  /* 0xffffffec00b07947 */ /* 0x000fea000383ffff */
.L_x_170:
[----:B0-----:R0:W1:Y:S02]  /*8830*/  SYNCS.PHASECHK.TRANS64.TRYWAIT P1, [R12+URZ+0x10], R3 ;  /* 0x000010030c0075a7 */ /* 0x001064000802017f */
[----:B-1----:R-:W-:Y:S05]  /*8840*/  @!P1 NANOSLEEP.SYNCS 0x989680 ;  /* 0x009896800000995d */ /* 0x002fea0003900000 */
[----:B------:R-:W1:Y:S02]  /*8850*/  @!P1 SYNCS.PHASECHK.TRANS64 P1, [R12+URZ+0x10], R3 ;  /* 0x000010030c0095a7 */ /* 0x000e64000802007f */
[----:B-1----:R-:W-:Y:S05]  /*8860*/  @!P1 BRA `(.L_x_170) ;  /* 0xfffffffc00f09947 */ /* 0x002fea000383ffff */
[----:B------:R-:W-:Y:S05]  /*8870*/  BRA `(.L_x_190) ;  /* 0xffffffec00ec7947 */ /* 0x000fea000383ffff */
.L_x_179:
[----:B------:R-:W-:Y:S01]  /*8880*/  BSSY B0, `(.L_x_191) ;  /* 0x0000006000007945 */ /* 0x000fe20003800000 */
[----:B------:R-:W-:-:S07]  /*8890*/  IMAD.MOV.U32 R15, RZ, RZ, -0x1 ;  /* 0xffffffffff0f7424 */ /* 0x000fce00078e00ff */
[----:B--2---:R-:W-:Y:S05]  /*88a0*/  WARPSYNC.COLLECTIVE R15, `(.L_x_192) ;  /* 0x000000000f0c7348 */ /* 0x004fea0003c00000 */
[----:B------:R-:W-:Y:S02]  /*88b0*/  ELECT P6, UR62, PT ;  /* 0x00000000003e782f */ /* 0x000fe400038c0000 */
[----:B------:R-:W-:Y:S01]  /*88c0*/  MOV R14, UR62 ;  /* 0x0000003e000e7c02 */ /* 0x000fe20008000f00 */
[----:B--2---:R-:W-:Y:S10]  /*88d0*/  ENDCOLLECTIVE ;  /* 0x000000000000791b */ /* 0x004ff40003800000 */
.L_x_192:
[----:B------:R-:W-:Y:S05]  /*88e0*/  BSYNC B0 ;  /* 0x0000000000007941 */ /* 0x000fea0003800000 */
.L_x_191:
[----:B------:R-:W-:Y:S05]  /*88f0*/  BRA `(.L_x_193) ;  /* 0xfffffff800e87947 */ /* 0x000fea000383ffff */
.L_x_183:
[----:B0-----:R0:W1:Y:S02]  /*8900*/  SYNCS.PHASECHK.TRANS64.TRYWAIT P0, [R7+URZ], R2 ;  /* 0x00000002070075a7 */ /* 0x001064000800017f */
[----:B-1----:R-:W-:Y:S05]  /*8910*/  @!P0 NANOSLEEP.SYNCS 0x989680 ;  /* 0x009896800000895d */ /* 0x002fea0003900000 */
[----:B------:R-:W1:Y:S02]  /*8920*/  @!P0 SYNCS.PHASECHK.TRANS64 P0, [R7+URZ], R2 ;  /* 0x00000002070085a7 */ /* 0x000e64000800007f */
[----:B-1----:R-:W-:Y:S05]  /*8930*/  @!P0 BRA `(.L_x_183) ;  /* 0xfffffffc00f08947 */ /* 0x002fea000383ffff */
[----:B------:R-:W-:Y:S05]  /*8940*/  BRA `(.L_x_194) ;  /* 0xfffffffc00247947 */ /* 0x000fea000383ffff */
.L_x_195:
[----:B------:R-:W-:-:S00]  /*8950*/  BRA `(.L_x_195) ;  /* 0xfffffffc00fc7947 */ /* 0x000fc0000383ffff */
[----:B------:R-:W-:-:S00]  /*8960*/  NOP ;  /* 0x0000000000007918 */ /* 0x000fc00000000000 */
        /* <DEDUP_REMOVED lines=9> */
.L_x_196:


//--------------------- .nv.global.init           --------------------------
	.section	.nv.global.init,"aw",@progbits
.nv.global.init:
	.type		$str$22,@object
	.size		$str$22,($str$23 - $str$22)
$str$22:
        /*0000*/ 	.byte	0x6b, 0x5f, 0x74, 0x69, 0x6c, 0x65, 0x5f, 0x63, 0x6f, 0x75, 0x6e, 0x74, 0x20, 0x3e, 0x3d, 0x20
        /*0010*/ 	.byte	0x31, 0x00
	.type		$str$23,@object
	.size		$str$23,(__unnamed_1 - $str$23)
$str$23:
        /*0012*/ 	.byte	0x2f, 0x74, 0x6d, 0x70, 0x2f, 0x63, 0x75, 0x74, 0x6c, 0x61, 0x73, 0x73, 0x5f, 0x73, 0x77, 0x65
        /*0022*/ 	.byte	0x65, 0x70, 0x5f, 0x73, 0x72, 0x63, 0x2f, 0x69, 0x6e, 0x63, 0x6c, 0x75, 0x64, 0x65, 0x2f, 0x63
        /*0032*/ 	.byte	0x75, 0x74, 0x6c, 0x61, 0x73, 0x73, 0x2f, 0x67, 0x65, 0x6d, 0x6d, 0x2f, 0x63, 0x6f, 0x6c, 0x6c
        /*0042*/ 	.byte	0x65, 0x63, 0x74, 0x69, 0x76, 0x65, 0x2f, 0x73, 0x6d, 0x39, 0x30, 0x5f, 0x6d, 0x6d, 0x61, 0x5f
        /*0052*/ 	.byte	0x74, 0x6d, 0x61, 0x5f, 0x67, 0x6d, 0x6d, 0x61, 0x5f, 0x73, 0x73, 0x5f, 0x77, 0x61, 0x72, 0x70
        /*0062*/ 	.byte	0x73, 0x70, 0x65, 0x63, 0x69, 0x61, 0x6c, 0x69, 0x7a, 0x65, 0x64, 0x2e, 0x68, 0x70, 0x70, 0x00
	.type		__unnamed_1,@object
	.size		__unnamed_1,(.L_0 - __unnamed_1)
__unnamed_1:
        /*0072*/ 	.byte	0x76, 0x6f, 0x69, 0x64, 0x20, 0x63, 0x75, 0x74, 0x6c, 0x61, 0x73, 0x73, 0x3a, 0x3a, 0x67, 0x65
        /* <DEDUP_REMOVED lines=177> */
        /*0b92*/ 	.byte	0x74, 0x69, 0x74, 0x79, 0x5d, 0x00
.L_0:


//--------------------- .nv.shared._ZN7cutlass13device_kernelINS_4gemm6kernel13GemmUniversalIN4cute5tupleIJiiiiEEENS1_10collective13CollectiveMmaINS1_34MainloopSm90TmaGmmaWarpSpecializedILi2ENS5_IJNS4_1CILi1EEENSA_ILi4EEESB_EEENS1_32KernelTmaWarpSpecializedPingpongEEENS5_IJNSA_ILi64EEENSA_ILi128EEESH_EEENS_10tfloat32_tENS5_IJlSB_lEEESJ_SK_NS4_8TiledMMAINS4_8MMA_AtomIJNS4_4SM904GMMA30MMA_64x128x8_F32TF32TF32_SS_TNILNSO_7ScaleInE1ELSQ_1EEEEEENS4_6LayoutINS5_IJSB_SB_SB_EEENS5_IJNSA_ILi0EEESV_SV_EEEEENS5_IJNS4_10UnderscoreESY_SY_EEEEENS4_23SM90_TMA_LOAD_MULTICASTENS4_14ComposedLayoutINS4_7SwizzleILi3ELi4ELi3EEENS4_18smem_ptr_flag_bitsILi32EEENST_INS5_IJNSA_ILi8EEENSA_ILi32EEEEEENS5_IJS18_SB_EEEEEEEvNS4_8identityENS4_13SM90_TMA_LOADES1C_vS1D_EENS_8epilogue10collective6detail29Sm90TmaWarpSpecializedAdapterINS1H_15DefaultEpilogueISJ_SK_SK_NS1G_6thread17LinearCombinationISJ_Li1EffLNS1L_9ScaleType4KindE0ELNS_15FloatRoundStyleE2ESJ_EENS1_15EpilogueDefaultEEEEEvvEEEEvNT_6ParamsE --------------------------
	.section	.nv.shared._ZN7cutlass13device_kernelINS_4gemm6kernel13GemmUniversalIN4cute5tupleIJiiiiEEENS1_10collective13CollectiveMmaINS1_34MainloopSm90TmaGmmaWarpSpecializedILi2ENS5_IJNS4_1CILi1EEENSA_ILi4EEESB_EEENS1_32KernelTmaWarpSpecializedPingpongEEENS5_IJNSA_ILi64EEENSA_ILi128EEESH_EEENS_10tfloat32_tENS5_IJlSB_lEEESJ_SK_NS4_8TiledMMAINS4_8MMA_AtomIJNS4_4SM904GMMA30MMA_64x128x8_F32TF32TF32_SS_TNILNSO_7ScaleInE1ELSQ_1EEEEEENS4_6LayoutINS5_IJSB_SB_SB_EEENS5_IJNSA_ILi0EEESV_SV_EEEEENS5_IJNS4_10UnderscoreESY_SY_EEEEENS4_23SM90_TMA_LOAD_MULTICASTENS4_14ComposedLayoutINS4_7SwizzleILi3ELi4ELi3EEENS4_18smem_ptr_flag_bitsILi32EEENST_INS5_IJNSA_ILi8EEENSA_ILi32EEEEEENS5_IJS18_SB_EEEEEEEvNS4_8identityENS4_13SM90_TMA_LOADES1C_vS1D_EENS_8epilogue10collective6detail29Sm90TmaWarpSpecializedAdapterINS1H_15DefaultEpilogueISJ_SK_SK_NS1G_6thread17LinearCombinationISJ_Li1EffLNS1L_9ScaleType4KindE0ELNS_15FloatRoundStyleE2ESJ_EENS1_15EpilogueDefaultEEEEEvvEEEEvNT_6ParamsE,"aw",@nobits
	.sectionflags	@""
	.align	16
	.zero		1024


//--------------------- .nv.shared.reserved.0     --------------------------
	.section	.nv.shared.reserved.0,"aw",@nobits
	.weak		__nv_reservedSMEM_offset_0_alias
	.size		__nv_reservedSMEM_offset_0_alias, 0, 0
	.other		__nv_reservedSMEM_offset_0_alias,@"STO_CUDA_RESERVED_SHARED STV_DEFAULT"
__nv_reservedSMEM_offset_0_alias:
	.zero		0


//--------------------- .nv.global                --------------------------
	.section	.nv.global,"aw",@nobits
.nv.global:
	.type		_ZN40_INTERNAL_6957ab18_4_k_cu_5378c538_196024cute1_E,@object
	.size		_ZN40_INTERNAL_6957ab18_4_k_cu_5378c538_196024cute1_E,(_ZN40_INTERNAL_6957ab18_4_k_cu_5378c538_196024cuda3std3__45__cpo6cbeginE - _ZN40_INTERNAL_6957ab18_4_k_cu_5378c538_196024cute1_E)
_ZN40_INTERNAL_6957ab18_4_k_cu_5378c538_196024cute1_E:
	.zero		1
	.type		_ZN40_INTERNAL_6957ab18_4_k_cu_5378c538_196024cuda3std3__45__cpo6cbeginE,@object
	.size		_ZN40_INTERNAL_6957ab18_4_k_cu_5378c538_196024cuda3std3__45__cpo6cbeginE,(_ZN40_INTERNAL_6957ab18_4_k_cu_5378c538_196024cuda3std3__48in_placeE - _ZN40_INTERNAL_6957ab18_4_k_cu_5378c538_196024cuda3std3__45__cpo6cbeginE)
_ZN40_INTERNAL_6957ab18_4_k_cu_5378c538_196024cuda3std3__45__cpo6cbeginE:
	.zero		1
	.type		_ZN40_INTERNAL_6957ab18_4_k_cu_5378c538_196024cuda3std3__48in_placeE,@object
	.size		_ZN40_INTERNAL_6957ab18_4_k_cu_5378c538_196024cuda3std3__48in_placeE,(_ZN40_INTERNAL_6957ab18_4_k_cu_5378c538_196024cuda3std6ranges3__45__cpo9iter_moveE - _ZN40_INTERNAL_6957ab18_4_k_cu_5378c538_196024cuda3std3__48in_placeE)
_ZN40_INTERNAL_6957ab18_4_k_cu_5378c538_196024cuda3std3__48in_placeE:
	.zero		1
	.type		_ZN40_INTERNAL_6957ab18_4_k_cu_5378c538_196024cuda3std6ranges3__45__cpo9iter_moveE,@object
	.size		_ZN40_INTERNAL_6957ab18_4_k_cu_5378c538_196024cuda3std6ranges3__45__cpo9iter_moveE,(_ZN40_INTERNAL_6957ab18_4_k_cu_5378c538_196024cuda3std3__45__cpo5beginE - _ZN40_INTERNAL_6957ab18_4_k_cu_5378c538_196024cuda3std6ranges3__45__cpo9iter_moveE)
_ZN40_INTERNAL_6957ab18_4_k_cu_5378c538_196024cuda3std6ranges3__45__cpo9iter_moveE:
	.zero		1
	.type		_ZN40_INTERNAL_6957ab18_4_k_cu_5378c538_196024cuda3std3__45__cpo5beginE,@object
	.size		_ZN40_INTERNAL_6957ab18_4_k_cu_5378c538_196024cuda3std3__45__cpo5beginE,(_ZN40_INTERNAL_6957ab18_4_k_cu_5378c538_196024cuda3std3__442_GLOBAL__N__6957ab18_4_k_cu_5378c538_196026ignoreE - _ZN40_INTERNAL_6957ab18_4_k_cu_5378c538_196024cuda3std3__45__cpo5beginE)
_ZN40_INTERNAL_6957ab18_4_k_cu_5378c538_196024cuda3std3__45__cpo5beginE:
	.zero		1
	.type		_ZN40_INTERNAL_6957ab18_4_k_cu_5378c538_196024cuda3std3__442_GLOBAL__N__6957ab18_4_k_cu_5378c538_196026ignoreE,@object
	.size		_ZN40_INTERNAL_6957ab18_4_k_cu_5378c538_196024cuda3std3__442_GLOBAL__N__6957ab18_4_k_cu_5378c538_196026ignoreE,(_ZN40_INTERNAL_6957ab18_4_k_cu_5378c538_196024cute7productE - _ZN40_INTERNAL_6957ab18_4_k_cu_5378c538_196024cuda3std3__442_GLOBAL__N__6957ab18_4_k_cu_5378c538_196026ignoreE)
_ZN40_INTERNAL_6957ab18_4_k_cu_5378c538_196024cuda3std3__442_GLOBAL__N__6957ab18_4_k_cu_5378c538_196026ignoreE:
	.zero		1
	.type		_ZN40_INTERNAL_6957ab18_4_k_cu_5378c538_196024cute7productE,@object
	.size		_ZN40_INTERNAL_6957ab18_4_k_cu_5378c538_196024cute7productE,(_ZN40_INTERNAL_6957ab18_4_k_cu_5378c538_196024cuda3std3__45__cpo3endE - _ZN40_INTERNAL_6957ab18_4_k_cu_5378c538_196024cute7productE)
_ZN40_INTERNAL_6957ab18_4_k_cu_5378c538_196024cute7productE:
	.zero		1
	.type		_ZN40_INTERNAL_6957ab18_4_k_cu_5378c538_196024cuda3std3__45__cpo3endE,@object
	.size		_ZN40_INTERNAL_6957ab18_4_k_cu_5378c538_196024cuda3std3__45__cpo3endE,(_ZN40_INTERNAL_6957ab18_4_k_cu_5378c538_196024cuda3std3__419piecewise_constructE - _ZN40_INTERNAL_6957ab18_4_k_cu_5378c538_196024cuda3std3__45__cpo3endE)
_ZN40_INTERNAL_6957ab18_4_k_cu_5378c538_196024cuda3std3__45__cpo3endE:
	.zero		1
	.type		_ZN40_INTERNAL_6957ab18_4_k_cu_5378c538_196024cuda3std3__419piecewise_constructE,@object
	.size		_ZN40_INTERNAL_6957ab18_4_k_cu_5378c538_196024cuda3std3__419piecewise_constructE,(_ZN40_INTERNAL_6957ab18_4_k_cu_5378c538_196024cuda3std3__45__cpo4cendE - _ZN40_INTERNAL_6957ab18_4_k_cu_5378c538_196024cuda3std3__419piecewise_constructE)
_ZN40_INTERNAL_6957ab18_4_k_cu_5378c538_196024cuda3std3__419piecewise_constructE:
	.zero		1
	.type		_ZN40_INTERNAL_6957ab18_4_k_cu_5378c538_196024cuda3std3__45__cpo4cendE,@object
	.size		_ZN40_INTERNAL_6957ab18_4_k_cu_5378c538_196024cuda3std3__45__cpo4cendE,(_ZN40_INTERNAL_6957ab18_4_k_cu_5378c538_196024cuda3std6ranges3__45__cpo4swapE - _ZN40_INTERNAL_6957ab18_4_k_cu_5378c538_196024cuda3std3__45__cpo4cendE)
_ZN40_INTERNAL_6957ab18_4_k_cu_5378c538_196024cuda3std3__45__cpo4cendE:
	.zero		1
	.type		_ZN40_INTERNAL_6957ab18_4_k_cu_5378c538_196024cuda3std6ranges3__45__cpo4swapE,@object
	.size		_ZN40_INTERNAL_6957ab18_4_k_cu_5378c538_196024cuda3std6ranges3__45__cpo4swapE,(.L_8 - _ZN40_INTERNAL_6957ab18_4_k_cu_5378c538_196024cuda3std6ranges3__45__cpo4swapE)
_ZN40_INTERNAL_6957ab18_4_k_cu_5378c538_196024cuda3std6ranges3__45__cpo4swapE:
	.zero		1
.L_8:


//--------------------- .nv.constant0._ZN7cutlass13device_kernelINS_4gemm6kernel13GemmUniversalIN4cute5tupleIJiiiiEEENS1_10collective13CollectiveMmaINS1_34MainloopSm90TmaGmmaWarpSpecializedILi2ENS5_IJNS4_1CILi1EEENSA_ILi4EEESB_EEENS1_32KernelTmaWarpSpecializedPingpongEEENS5_IJNSA_ILi64EEENSA_ILi128EEESH_EEENS_10tfloat32_tENS5_IJlSB_lEEESJ_SK_NS4_8TiledMMAINS4_8MMA_AtomIJNS4_4SM904GMMA30MMA_64x128x8_F32TF32TF32_SS_TNILNSO_7ScaleInE1ELSQ_1EEEEEENS4_6LayoutINS5_IJSB_SB_SB_EEENS5_IJNSA_ILi0EEESV_SV_EEEEENS5_IJNS4_10UnderscoreESY_SY_EEEEENS4_23SM90_TMA_LOAD_MULTICASTENS4_14ComposedLayoutINS4_7SwizzleILi3ELi4ELi3EEENS4_18smem_ptr_flag_bitsILi32EEENST_INS5_IJNSA_ILi8EEENSA_ILi32EEEEEENS5_IJS18_SB_EEEEEEEvNS4_8identityENS4_13SM90_TMA_LOADES1C_vS1D_EENS_8epilogue10collective6detail29Sm90TmaWarpSpecializedAdapterINS1H_15DefaultEpilogueISJ_SK_SK_NS1G_6thread17LinearCombinationISJ_Li1EffLNS1L_9ScaleType4KindE0ELNS_15FloatRoundStyleE2ESJ_EENS1_15EpilogueDefaultEEEEEvvEEEEvNT_6ParamsE --------------------------
	.section	.nv.constant0._ZN7cutlass13device_kernelINS_4gemm6kernel13GemmUniversalIN4cute5tupleIJiiiiEEENS1_10collective13CollectiveMmaINS1_34MainloopSm90TmaGmmaWarpSpecializedILi2ENS5_IJNS4_1CILi1EEENSA_ILi4EEESB_EEENS1_32KernelTmaWarpSpecializedPingpongEEENS5_IJNSA_ILi64EEENSA_ILi128EEESH_EEENS_10tfloat32_tENS5_IJlSB_lEEESJ_SK_NS4_8TiledMMAINS4_8MMA_AtomIJNS4_4SM904GMMA30MMA_64x128x8_F32TF32TF32_SS_TNILNSO_7ScaleInE1ELSQ_1EEEEEENS4_6LayoutINS5_IJSB_SB_SB_EEENS5_IJNSA_ILi0EEESV_SV_EEEEENS5_IJNS4_10UnderscoreESY_SY_EEEEENS4_23SM90_TMA_LOAD_MULTICASTENS4_14ComposedLayoutINS4_7SwizzleILi3ELi4ELi3EEENS4_18smem_ptr_flag_bitsILi32EEENST_INS5_IJNSA_ILi8EEENSA_ILi32EEEEEENS5_IJS18_SB_EEEEEEEvNS4_8identityENS4_13SM90_TMA_LOADES1C_vS1D_EENS_8epilogue10collective6detail29Sm90TmaWarpSpecializedAdapterINS1H_15DefaultEpilogueISJ_SK_SK_NS1G_6thread17LinearCombinationISJ_Li1EffLNS1L_9ScaleType4KindE0ELNS_15FloatRoundStyleE2ESJ_EENS1_15EpilogueDefaultEEEEEvvEEEEvNT_6ParamsE,"a",@progbits
	.sectionflags	@""
	.align	4
.nv.constant0._ZN7cutlass13device_kernelINS_4gemm6kernel13GemmUniversalIN4cute5tupleIJiiiiEEENS1_10collective13CollectiveMmaINS1_34MainloopSm90TmaGmmaWarpSpecializedILi2ENS5_IJNS4_1CILi1EEENSA_ILi4EEESB_EEENS1_32KernelTmaWarpSpecializedPingpongEEENS5_IJNSA_ILi64EEENSA_ILi128EEESH_EEENS_10tfloat32_tENS5_IJlSB_lEEESJ_SK_NS4_8TiledMMAINS4_8MMA_AtomIJNS4_4SM904GMMA30MMA_64x128x8_F32TF32TF32_SS_TNILNSO_7ScaleInE1ELSQ_1EEEEEENS4_6LayoutINS5_IJSB_SB_SB_EEENS5_IJNSA_ILi0EEESV_SV_EEEEENS5_IJNS4_10UnderscoreESY_SY_EEEEENS4_23SM90_TMA_LOAD_MULTICASTENS4_14ComposedLayoutINS4_7SwizzleILi3ELi4ELi3EEENS4_18smem_ptr_flag_bitsILi32EEENST_INS5_IJNSA_ILi8EEENSA_ILi32EEEEEENS5_IJS18_SB_EEEEEEEvNS4_8identityENS4_13SM90_TMA_LOADES1C_vS1D_EENS_8epilogue10collective6detail29Sm90TmaWarpSpecializedAdapterINS1H_15DefaultEpilogueISJ_SK_SK_NS1G_6thread17LinearCombinationISJ_Li1EffLNS1L_9ScaleType4KindE0ELNS_15FloatRoundStyleE2ESJ_EENS1_15EpilogueDefaultEEEEEvvEEEEvNT_6ParamsE:
	.zero		1664


//--------------------- SYMBOLS --------------------------

	.type		.nv.reservedSmem.offset0,@object
	.size		.nv.reservedSmem.offset0,0x4
	.type		__assertfail,@function
